	.target	sm_100a

	.elftype	@"ET_EXEC"


//--------------------- .note.nv.tkinfo           --------------------------
	.section	.note.nv.tkinfo,"",@"SHT_NOTE"
	.sectionflags	@"SHF_NOTE_NV_TKINFO"
	.tkinfo
        /*0018*/ 	.word	0x00000002
        /*0030*/ 	.string	""
        /*0030*/ 	.string	"ptxas"
        /*0030*/ 	.string	"Cuda compilation tools, release 13.0, V13.0.88"
        /*0030*/ 	.string	"Build cuda_13.0.r13.0/compiler.36424714_0"
        /*0030*/ 	.string	"-arch sm_100a -m 64 "



//--------------------- .note.nv.cuinfo           --------------------------
	.section	.note.nv.cuinfo,"",@"SHT_NOTE"
	.sectionflags	@"SHF_NOTE_NV_CUINFO"
        /*0018*/ 	.short	0x0002
        /*001a*/ 	.short	0x0064
        /*001c*/ 	.short	0x0082
	.zero		2


//--------------------- .nv.info                  --------------------------
	.section	.nv.info,"",@"SHT_CUDA_INFO"
	.align	4


	//----- nvinfo : EIATTR_REGCOUNT
	.align		4
        /*0000*/ 	.byte	0x04, 0x2f
        /*0002*/ 	.short	(.L_19 - .L_18)
	.align		4
.L_18:
        /*0004*/ 	.word	index@(_ZN7cutlass13device_kernelINS_4gemm6kernel13GemmUniversalIN4cute5tupleIJiiiiEEENS1_10collective13CollectiveMmaINS1_35MainloopSm100TmaUmmaWarpSpecializedILi7ELi2ELi4ENS5_IJNS4_1CILi1EEESB_SB_EEEEENS5_IJNSA_ILi64EEENSA_ILi128EEESF_EEENS_12float_e4m3_tENS5_IJlSB_lEEESH_SI_NS4_8TiledMMAINS4_8MMA_AtomIJNS4_10MMA_TraitsINS4_19SM100_MMA_F8F6F4_SSEJSH_SH_fSE_SF_NS4_17integral_constantINS4_4UMMA5MajorELSP_0EEESQ_NSN_INSO_7ScaleInELSR_0EEESS_EEEEEENS4_6LayoutISC_NS5_IJNSA_ILi0EEESW_SW_EEEEENS5_IJNS4_10UnderscoreESZ_SZ_EEEEENS4_13SM90_TMA_LOADENS4_14ComposedLayoutINS4_7SwizzleILi3ELi4ELi3EEENS4_18smem_ptr_flag_bitsILi8EEENSV_INS5_IJNSA_ILi8EEESF_EEENS5_IJSF_SB_EEEEEEEvNS4_8identityES12_S1C_vS1D_EENS_8epilogue10collective18CollectiveEpilogueINS1F_23Sm100TmaWarpSpecializedILi2ELi2ELi32ELb0ELb0EEEJSG_NS5_IJNSV_ISE_SB_EES1K_EEESH_SI_SH_SI_NS1F_6fusion15FusionCallbacksIS1J_NS1M_17LinearCombinationISH_fSH_fLNS_15FloatRoundStyleE2EEESG_S1L_JEEENS4_5SM1004TMEM4LOAD26SM100_TMEM_LOAD_16dp32b32xES12_NS13_INS14_ILi2ELi4ELi3EEES17_NSV_INS5_IJS18_SE_EEENS5_IJSE_SB_EEEEEEENS4_39AutoVectorizingCopyWithAssumedAlignmentILi128EEENS4_14SM90_TMA_STOREES20_S22_S22_EEEvvEEEEvNT_6ParamsE)
        /*0008*/ 	.word	0x00000080


	//----- nvinfo : EIATTR_FRAME_SIZE
	.align		4
.L_19:
        /*000c*/ 	.byte	0x04, 0x11
        /*000e*/ 	.short	(.L_21 - .L_20)
	.align		4
.L_20:
        /*0010*/ 	.word	index@($__internal_2_$__cuda_sm10x_tcgen05_guardrail_trap_unallocated_columns_being_dealloced)
        /*0014*/ 	.word	0x00000000


	//----- nvinfo : EIATTR_FRAME_SIZE
	.align		4
.L_21:
        /*0018*/ 	.byte	0x04, 0x11
        /*001a*/ 	.short	(.L_23 - .L_22)
	.align		4
.L_22:
        /*001c*/ 	.word	index@($__internal_1_$__cuda_sm10x_tcgen05_guardrail_trap_phase_invalid_during_alloc)
        /*0020*/ 	.word	0x00000000


	//----- nvinfo : EIATTR_FRAME_SIZE
	.align		4
.L_23:
        /*0024*/ 	.byte	0x04, 0x11
        /*0026*/ 	.short	(.L_25 - .L_24)
	.align		4
.L_24:
        /*0028*/ 	.word	index@($__internal_0_$__cuda_sm10x_tcgen05_guardrail_trap_col_being_dealloced_not_returned_by_alloc)
        /*002c*/ 	.word	0x00000000


	//----- nvinfo : EIATTR_FRAME_SIZE
	.align		4
.L_25:
        /*0030*/ 	.byte	0x04, 0x11
        /*0032*/ 	.short	(.L_27 - .L_26)
	.align		4
.L_26:
        /*0034*/ 	.word	index@(_ZN7cutlass13device_kernelINS_4gemm6kernel13GemmUniversalIN4cute5tupleIJiiiiEEENS1_10collective13CollectiveMmaINS1_35MainloopSm100TmaUmmaWarpSpecializedILi7ELi2ELi4ENS5_IJNS4_1CILi1EEESB_SB_EEEEENS5_IJNSA_ILi64EEENSA_ILi128EEESF_EEENS_12float_e4m3_tENS5_IJlSB_lEEESH_SI_NS4_8TiledMMAINS4_8MMA_AtomIJNS4_10MMA_TraitsINS4_19SM100_MMA_F8F6F4_SSEJSH_SH_fSE_SF_NS4_17integral_constantINS4_4UMMA5MajorELSP_0EEESQ_NSN_INSO_7ScaleInELSR_0EEESS_EEEEEENS4_6LayoutISC_NS5_IJNSA_ILi0EEESW_SW_EEEEENS5_IJNS4_10UnderscoreESZ_SZ_EEEEENS4_13SM90_TMA_LOADENS4_14ComposedLayoutINS4_7SwizzleILi3ELi4ELi3EEENS4_18smem_ptr_flag_bitsILi8EEENSV_INS5_IJNSA_ILi8EEESF_EEENS5_IJSF_SB_EEEEEEEvNS4_8identityES12_S1C_vS1D_EENS_8epilogue10collective18CollectiveEpilogueINS1F_23Sm100TmaWarpSpecializedILi2ELi2ELi32ELb0ELb0EEEJSG_NS5_IJNSV_ISE_SB_EES1K_EEESH_SI_SH_SI_NS1F_6fusion15FusionCallbacksIS1J_NS1M_17LinearCombinationISH_fSH_fLNS_15FloatRoundStyleE2EEESG_S1L_JEEENS4_5SM1004TMEM4LOAD26SM100_TMEM_LOAD_16dp32b32xES12_NS13_INS14_ILi2ELi4ELi3EEES17_NSV_INS5_IJS18_SE_EEENS5_IJSE_SB_EEEEEEENS4_39AutoVectorizingCopyWithAssumedAlignmentILi128EEENS4_14SM90_TMA_STOREES20_S22_S22_EEEvvEEEEvNT_6ParamsE)
        /*0038*/ 	.word	0x00000000


	//----- nvinfo : EIATTR_MIN_STACK_SIZE
	.align		4
.L_27:
        /*003c*/ 	.byte	0x04, 0x12
        /*003e*/ 	.short	(.L_29 - .L_28)
	.align		4
.L_28:
        /*0040*/ 	.word	index@(_ZN7cutlass13device_kernelINS_4gemm6kernel13GemmUniversalIN4cute5tupleIJiiiiEEENS1_10collective13CollectiveMmaINS1_35MainloopSm100TmaUmmaWarpSpecializedILi7ELi2ELi4ENS5_IJNS4_1CILi1EEESB_SB_EEEEENS5_IJNSA_ILi64EEENSA_ILi128EEESF_EEENS_12float_e4m3_tENS5_IJlSB_lEEESH_SI_NS4_8TiledMMAINS4_8MMA_AtomIJNS4_10MMA_TraitsINS4_19SM100_MMA_F8F6F4_SSEJSH_SH_fSE_SF_NS4_17integral_constantINS4_4UMMA5MajorELSP_0EEESQ_NSN_INSO_7ScaleInELSR_0EEESS_EEEEEENS4_6LayoutISC_NS5_IJNSA_ILi0EEESW_SW_EEEEENS5_IJNS4_10UnderscoreESZ_SZ_EEEEENS4_13SM90_TMA_LOADENS4_14ComposedLayoutINS4_7SwizzleILi3ELi4ELi3EEENS4_18smem_ptr_flag_bitsILi8EEENSV_INS5_IJNSA_ILi8EEESF_EEENS5_IJSF_SB_EEEEEEEvNS4_8identityES12_S1C_vS1D_EENS_8epilogue10collective18CollectiveEpilogueINS1F_23Sm100TmaWarpSpecializedILi2ELi2ELi32ELb0ELb0EEEJSG_NS5_IJNSV_ISE_SB_EES1K_EEESH_SI_SH_SI_NS1F_6fusion15FusionCallbacksIS1J_NS1M_17LinearCombinationISH_fSH_fLNS_15FloatRoundStyleE2EEESG_S1L_JEEENS4_5SM1004TMEM4LOAD26SM100_TMEM_LOAD_16dp32b32xES12_NS13_INS14_ILi2ELi4ELi3EEES17_NSV_INS5_IJS18_SE_EEENS5_IJSE_SB_EEEEEEENS4_39AutoVectorizingCopyWithAssumedAlignmentILi128EEENS4_14SM90_TMA_STOREES20_S22_S22_EEEvvEEEEvNT_6ParamsE)
        /*0044*/ 	.word	0x00000000
.L_29:


//--------------------- .nv.compat                --------------------------
	.section	.nv.compat,"",@"SHT_CUDA_COMPAT_INFO"
	.align	4
        /*0000*/ 	.byte	0x02, 0x09, 0x01, 0x00, 0x02, 0x02, 0x02, 0x00, 0x02, 0x05, 0x05, 0x00, 0x03, 0x07, 0x01, 0x01
        /*0010*/ 	.byte	0x02, 0x03, 0x01, 0x00, 0x02, 0x06, 0x01, 0x00, 0x04, 0x0b, 0x08, 0x00, 0x09, 0x00, 0x00, 0x00
        /*0020*/ 	.byte	0x00, 0x00, 0x00, 0x00


//--------------------- .nv.info._ZN7cutlass13device_kernelINS_4gemm6kernel13GemmUniversalIN4cute5tupleIJiiiiEEENS1_10collective13CollectiveMmaINS1_35MainloopSm100TmaUmmaWarpSpecializedILi7ELi2ELi4ENS5_IJNS4_1CILi1EEESB_SB_EEEEENS5_IJNSA_ILi64EEENSA_ILi128EEESF_EEENS_12float_e4m3_tENS5_IJlSB_lEEESH_SI_NS4_8TiledMMAINS4_8MMA_AtomIJNS4_10MMA_TraitsINS4_19SM100_MMA_F8F6F4_SSEJSH_SH_fSE_SF_NS4_17integral_constantINS4_4UMMA5MajorELSP_0EEESQ_NSN_INSO_7ScaleInELSR_0EEESS_EEEEEENS4_6LayoutISC_NS5_IJNSA_ILi0EEESW_SW_EEEEENS5_IJNS4_10UnderscoreESZ_SZ_EEEEENS4_13SM90_TMA_LOADENS4_14ComposedLayoutINS4_7SwizzleILi3ELi4ELi3EEENS4_18smem_ptr_flag_bitsILi8EEENSV_INS5_IJNSA_ILi8EEESF_EEENS5_IJSF_SB_EEEEEEEvNS4_8identityES12_S1C_vS1D_EENS_8epilogue10collective18CollectiveEpilogueINS1F_23Sm100TmaWarpSpecializedILi2ELi2ELi32ELb0ELb0EEEJSG_NS5_IJNSV_ISE_SB_EES1K_EEESH_SI_SH_SI_NS1F_6fusion15FusionCallbacksIS1J_NS1M_17LinearCombinationISH_fSH_fLNS_15FloatRoundStyleE2EEESG_S1L_JEEENS4_5SM1004TMEM4LOAD26SM100_TMEM_LOAD_16dp32b32xES12_NS13_INS14_ILi2ELi4ELi3EEES17_NSV_INS5_IJS18_SE_EEENS5_IJSE_SB_EEEEEEENS4_39AutoVectorizingCopyWithAssumedAlignmentILi128EEENS4_14SM90_TMA_STOREES20_S22_S22_EEEvvEEEEvNT_6ParamsE --------------------------
	.section	.nv.info._ZN7cutlass13device_kernelINS_4gemm6kernel13GemmUniversalIN4cute5tupleIJiiiiEEENS1_10collective13CollectiveMmaINS1_35MainloopSm100TmaUmmaWarpSpecializedILi7ELi2ELi4ENS5_IJNS4_1CILi1EEESB_SB_EEEEENS5_IJNSA_ILi64EEENSA_ILi128EEESF_EEENS_12float_e4m3_tENS5_IJlSB_lEEESH_SI_NS4_8TiledMMAINS4_8MMA_AtomIJNS4_10MMA_TraitsINS4_19SM100_MMA_F8F6F4_SSEJSH_SH_fSE_SF_NS4_17integral_constantINS4_4UMMA5MajorELSP_0EEESQ_NSN_INSO_7ScaleInELSR_0EEESS_EEEEEENS4_6LayoutISC_NS5_IJNSA_ILi0EEESW_SW_EEEEENS5_IJNS4_10UnderscoreESZ_SZ_EEEEENS4_13SM90_TMA_LOADENS4_14ComposedLayoutINS4_7SwizzleILi3ELi4ELi3EEENS4_18smem_ptr_flag_bitsILi8EEENSV_INS5_IJNSA_ILi8EEESF_EEENS5_IJSF_SB_EEEEEEEvNS4_8identityES12_S1C_vS1D_EENS_8epilogue10collective18CollectiveEpilogueINS1F_23Sm100TmaWarpSpecializedILi2ELi2ELi32ELb0ELb0EEEJSG_NS5_IJNSV_ISE_SB_EES1K_EEESH_SI_SH_SI_NS1F_6fusion15FusionCallbacksIS1J_NS1M_17LinearCombinationISH_fSH_fLNS_15FloatRoundStyleE2EEESG_S1L_JEEENS4_5SM1004TMEM4LOAD26SM100_TMEM_LOAD_16dp32b32xES12_NS13_INS14_ILi2ELi4ELi3EEES17_NSV_INS5_IJS18_SE_EEENS5_IJSE_SB_EEEEEEENS4_39AutoVectorizingCopyWithAssumedAlignmentILi128EEENS4_14SM90_TMA_STOREES20_S22_S22_EEEvvEEEEvNT_6ParamsE,"",@"SHT_CUDA_INFO"
	.sectionflags	@""
	.align	4


	//----- nvinfo : EIATTR_CUDA_API_VERSION
	.align		4
        /*0000*/ 	.byte	0x04, 0x37
        /*0002*/ 	.short	(.L_31 - .L_30)
.L_30:
        /*0004*/ 	.word	0x00000082


	//----- nvinfo : EIATTR_KPARAM_INFO
	.align		4
.L_31:
        /*0008*/ 	.byte	0x04, 0x17
        /*000a*/ 	.short	(.L_33 - .L_32)
.L_32:
        /*000c*/ 	.word	0x00000000
        /*0010*/ 	.short	0x0000
        /*0012*/ 	.short	0x0000
        /*0014*/ 	.byte	0x00, 0xf0, 0x01, 0x20


	//----- nvinfo : EIATTR_AT_ENTRY_FRAGMENTS
	.align		4
.L_33:
        /*0018*/ 	.byte	0x04, 0x4f
        /*001a*/ 	.short	(.L_35 - .L_34)


	//   ....[0]....
.L_34:
        /*001c*/ 	.word	0x00000006


	//----- nvinfo : EIATTR_RESERVED_SMEM_USED
	.align		4
.L_35:
        /*0020*/ 	.byte	0x01, 0x41
	.zero		2


	//----- nvinfo : EIATTR_SPARSE_MMA_MASK
	.align		4
        /*0024*/ 	.byte	0x03, 0x50
        /*0026*/ 	.short	0x0000


	//----- nvinfo : EIATTR_TCGEN05_1CTA_USED
	.align		4
        /*0028*/ 	.byte	0x01, 0x51
	.zero		2


	//----- nvinfo : EIATTR_MAXREG_COUNT
	.align		4
        /*002c*/ 	.byte	0x03, 0x1b
        /*002e*/ 	.short	0x00ff


	//----- nvinfo : EIATTR_NUM_BARRIERS
	.align		4
        /*0030*/ 	.byte	0x02, 0x4c
        /*0032*/ 	.byte	0x07
	.zero		1


	//----- nvinfo : EIATTR_EXTERNS
	.align		4
        /*0034*/ 	.byte	0x04, 0x0f
        /*0036*/ 	.short	(.L_37 - .L_36)


	//   ....[0]....
	.align		4
.L_36:
        /*0038*/ 	.word	index@(__assertfail)


	//----- nvinfo : EIATTR_MERCURY_ISA_VERSION
	.align		4
.L_37:
        /*003c*/ 	.byte	0x03, 0x5f
        /*003e*/ 	.short	0x0101


	//----- nvinfo : EIATTR_INT_WARP_WIDE_INSTR_OFFSETS
	.align		4
        /*0040*/ 	.byte	0x04, 0x31
        /*0042*/ 	.short	(.L_39 - .L_38)


	//   ....[0]....
.L_38:
        /*0044*/ 	.word	0x00001e10


	//   ....[1]....
        /*0048*/ 	.word	0x00003a70


	//   ....[2]....
        /*004c*/ 	.word	0x00003a90


	//   ....[3]....
        /*0050*/ 	.word	0x00003ac0


	//   ....[4]....
        /*0054*/ 	.word	0x000043f0


	//   ....[5]....
        /*0058*/ 	.word	0x00004460


	//   ....[6]....
        /*005c*/ 	.word	0x00004640


	//   ....[7]....
        /*0060*/ 	.word	0x000047a0


	//----- nvinfo : EIATTR_COOP_GROUP_MASK_REGIDS
	.align		4
.L_39:
        /*0064*/ 	.byte	0x04, 0x29
        /*0066*/ 	.short	(.L_41 - .L_40)


	//   ....[0]....
.L_40:
        /*0068*/ 	.word	0xffffffff


	//   ....[1]....
        /*006c*/ 	.word	0xffffffff


	//   ....[2]....
        /*0070*/ 	.word	0xffffffff


	//   ....[3]....
        /*0074*/ 	.word	0xffffffff


	//   ....[4]....
        /*0078*/ 	.word	0xffffffff


	//   ....[5]....
        /*007c*/ 	.word	0xffffffff


	//   ....[6]....
        /*0080*/ 	.word	0xffffffff


	//   ....[7]....
        /*0084*/ 	.word	0xffffffff


	//   ....[8]....
        /*0088*/ 	.word	0xffffffff


	//   ....[9]....
        /*008c*/ 	.word	0xffffffff


	//   ....[10]....
        /*0090*/ 	.word	0xffffffff


	//   ....[11]....
        /*0094*/ 	.word	0xffffffff


	//   ....[12]....
        /*0098*/ 	.word	0xffffffff


	//----- nvinfo : EIATTR_COOP_GROUP_INSTR_OFFSETS
	.align		4
.L_41:
        /*009c*/ 	.byte	0x04, 0x28
        /*009e*/ 	.short	(.L_43 - .L_42)


	//   ....[0]....
.L_42:
        /*00a0*/ 	.word	0x00000090


	//   ....[1]....
        /*00a4*/ 	.word	0x000004d0


	//   ....[2]....
        /*00a8*/ 	.word	0x000006a0


	//   ....[3]....
        /*00ac*/ 	.word	0x00000800


	//   ....[4]....
        /*00b0*/ 	.word	0x00000900


	//   ....[5]....
        /*00b4*/ 	.word	0x00000a70


	//   ....[6]....
        /*00b8*/ 	.word	0x00000c10


	//   ....[7]....
        /*00bc*/ 	.word	0x00001cf0


	//   ....[8]....
        /*00c0*/ 	.word	0x00002c80


	//   ....[9]....
        /*00c4*/ 	.word	0x00002e90


	//   ....[10]....
        /*00c8*/ 	.word	0x00002ec0


	//   ....[11]....
        /*00cc*/ 	.word	0x00003950


	//   ....[12]....
        /*00d0*/ 	.word	0x00003b80


	//----- nvinfo : EIATTR_VRC_CTA_INIT_COUNT
	.align		4
.L_43:
        /*00d4*/ 	.byte	0x02, 0x4a
        /*00d6*/ 	.byte	0x80
	.zero		1


	//----- nvinfo : EIATTR_SYSCALL_OFFSETS
	.align		4
        /*00d8*/ 	.byte	0x04, 0x46
        /*00da*/ 	.short	(.L_45 - .L_44)


	//   ....[0]....
.L_44:
        /*00dc*/ 	.word	0x000051e0


	//   ....[1]....
        /*00e0*/ 	.word	0x00005320


	//   ....[2]....
        /*00e4*/ 	.word	0x00005b20


	//   ....[3]....
        /*00e8*/ 	.word	0x000068b0


	//----- nvinfo : EIATTR_MBARRIER_INSTR_OFFSETS
	.align		4
.L_45:
        /*00ec*/ 	.byte	0x04, 0x39
        /*00ee*/ 	.short	(.L_47 - .L_46)


	//   ....[0]....
.L_46:
        /*00f0*/ 	.word	0x000005b0
        /*00f4*/ 	.word	0x000000ff
        /*00f8*/ 	.word	0x00000000
        /*00fc*/ 	.short	0x0100
        /*00fe*/ 	.byte	0x05
	.zero		1


	//   ....[1]....
        /*0100*/ 	.word	0x000005c0
        /*0104*/ 	.word	0x000000ff
        /*0108*/ 	.word	0x00000038
        /*010c*/ 	.short	0x0100
        /*010e*/ 	.byte	0x05
	.zero		1


	//   ....[2]....
        /*0110*/ 	.word	0x000005d0
        /*0114*/ 	.word	0x000000ff
        /*0118*/ 	.word	0x00000008
        /*011c*/ 	.short	0x0100
        /*011e*/ 	.byte	0x05
	.zero		1


	//   ....[3]....
        /*0120*/ 	.word	0x000005e0
        /*0124*/ 	.word	0x000000ff
        /*0128*/ 	.word	0x00000040
        /*012c*/ 	.short	0x0100
        /*012e*/ 	.byte	0x05
	.zero		1


	//   ....[4]....
        /*0130*/ 	.word	0x000005f0
        /*0134*/ 	.word	0x000000ff
        /*0138*/ 	.word	0x00000010
        /*013c*/ 	.short	0x0100
        /*013e*/ 	.byte	0x05
	.zero		1


	//   ....[5]....
        /*0140*/ 	.word	0x00000600
        /*0144*/ 	.word	0x000000ff
        /*0148*/ 	.word	0x00000048
        /*014c*/ 	.short	0x0100
        /*014e*/ 	.byte	0x05
	.zero		1


	//   ....[6]....
        /*0150*/ 	.word	0x00000610
        /*0154*/ 	.word	0x000000ff
        /*0158*/ 	.word	0x00000018
        /*015c*/ 	.short	0x0100
        /*015e*/ 	.byte	0x05
	.zero		1


	//   ....[7]....
        /*0160*/ 	.word	0x00000620
        /*0164*/ 	.word	0x000000ff
        /*0168*/ 	.word	0x00000050
        /*016c*/ 	.short	0x0100
        /*016e*/ 	.byte	0x05
	.zero		1


	//   ....[8]....
        /*0170*/ 	.word	0x00000630
        /*0174*/ 	.word	0x000000ff
        /*0178*/ 	.word	0x00000020
        /*017c*/ 	.short	0x0100
        /*017e*/ 	.byte	0x05
	.zero		1


	//   ....[9]....
        /*0180*/ 	.word	0x00000640
        /*0184*/ 	.word	0x000000ff
        /*0188*/ 	.word	0x00000058
        /*018c*/ 	.short	0x0100
        /*018e*/ 	.byte	0x05
	.zero		1


	//   ....[10]....
        /*0190*/ 	.word	0x00000650
        /*0194*/ 	.word	0x000000ff
        /*0198*/ 	.word	0x00000028
        /*019c*/ 	.short	0x0100
        /*019e*/ 	.byte	0x05
	.zero		1


	//   ....[11]....
        /*01a0*/ 	.word	0x00000660
        /*01a4*/ 	.word	0x000000ff
        /*01a8*/ 	.word	0x00000060
        /*01ac*/ 	.short	0x0100
        /*01ae*/ 	.byte	0x05
	.zero		1


	//   ....[12]....
        /*01b0*/ 	.word	0x00000670
        /*01b4*/ 	.word	0x000000ff
        /*01b8*/ 	.word	0x00000030
        /*01bc*/ 	.short	0x0100
        /*01be*/ 	.byte	0x05
	.zero		1


	//   ....[13]....
        /*01c0*/ 	.word	0x00000680
        /*01c4*/ 	.word	0x000000ff
        /*01c8*/ 	.word	0x00000068
        /*01cc*/ 	.short	0x0100
        /*01ce*/ 	.byte	0x05
	.zero		1


	//   ....[14]....
        /*01d0*/ 	.word	0x000007b0
        /*01d4*/ 	.word	0x000000ff
        /*01d8*/ 	.word	0x00000070
        /*01dc*/ 	.short	0x0100
        /*01de*/ 	.byte	0x07
	.zero		1


	//   ....[15]....
        /*01e0*/ 	.word	0x000007c0
        /*01e4*/ 	.word	0x000000ff
        /*01e8*/ 	.word	0x00000080
        /*01ec*/ 	.short	0x0100
        /*01ee*/ 	.byte	0x07
	.zero		1


	//   ....[16]....
        /*01f0*/ 	.word	0x000007d0
        /*01f4*/ 	.word	0x000000ff
        /*01f8*/ 	.word	0x00000078
        /*01fc*/ 	.short	0x0100
        /*01fe*/ 	.byte	0x07
	.zero		1


	//   ....[17]....
        /*0200*/ 	.word	0x000007e0
        /*0204*/ 	.word	0x000000ff
        /*0208*/ 	.word	0x00000088
        /*020c*/ 	.short	0x0100
        /*020e*/ 	.byte	0x07
	.zero		1


	//   ....[18]....
        /*0210*/ 	.word	0x000008d0
        /*0214*/ 	.word	0x000000ff
        /*0218*/ 	.word	0x00000090
        /*021c*/ 	.short	0x0100
        /*021e*/ 	.byte	0x05
	.zero		1


	//   ....[19]....
        /*0220*/ 	.word	0x000008e0
        /*0224*/ 	.word	0x000000ff
        /*0228*/ 	.word	0x00000098
        /*022c*/ 	.short	0x0100
        /*022e*/ 	.byte	0x05
	.zero		1


	//   ....[20]....
        /*0230*/ 	.word	0x00000a20
        /*0234*/ 	.word	0x000000ff
        /*0238*/ 	.word	0x000000a0
        /*023c*/ 	.short	0x0100
        /*023e*/ 	.byte	0x05
	.zero		1


	//   ....[21]....
        /*0240*/ 	.word	0x00000a30
        /*0244*/ 	.word	0x000000ff
        /*0248*/ 	.word	0x000000b0
        /*024c*/ 	.short	0x0100
        /*024e*/ 	.byte	0x05
	.zero		1


	//   ....[22]....
        /*0250*/ 	.word	0x00000a40
        /*0254*/ 	.word	0x000000ff
        /*0258*/ 	.word	0x000000a8
        /*025c*/ 	.short	0x0100
        /*025e*/ 	.byte	0x05
	.zero		1


	//   ....[23]....
        /*0260*/ 	.word	0x00000a50
        /*0264*/ 	.word	0x000000ff
        /*0268*/ 	.word	0x000000b8
        /*026c*/ 	.short	0x0100
        /*026e*/ 	.byte	0x05
	.zero		1


	//   ....[24]....
        /*0270*/ 	.word	0x00000b80
        /*0274*/ 	.word	0x000000ff
        /*0278*/ 	.word	0x000000c0
        /*027c*/ 	.short	0x0100
        /*027e*/ 	.byte	0x07
	.zero		1


	//   ....[25]....
        /*0280*/ 	.word	0x00000b90
        /*0284*/ 	.word	0x000000ff
        /*0288*/ 	.word	0x000000e0
        /*028c*/ 	.short	0x0100
        /*028e*/ 	.byte	0x07
	.zero		1


	//   ....[26]....
        /*0290*/ 	.word	0x00000ba0
        /*0294*/ 	.word	0x000000ff
        /*0298*/ 	.word	0x000000c8
        /*029c*/ 	.short	0x0100
        /*029e*/ 	.byte	0x07
	.zero		1


	//   ....[27]....
        /*02a0*/ 	.word	0x00000bb0
        /*02a4*/ 	.word	0x000000ff
        /*02a8*/ 	.word	0x000000e8
        /*02ac*/ 	.short	0x0100
        /*02ae*/ 	.byte	0x07
	.zero		1


	//   ....[28]....
        /*02b0*/ 	.word	0x00000bc0
        /*02b4*/ 	.word	0x000000ff
        /*02b8*/ 	.word	0x000000d0
        /*02bc*/ 	.short	0x0100
        /*02be*/ 	.byte	0x07
	.zero		1


	//   ....[29]....
        /*02c0*/ 	.word	0x00000bd0
        /*02c4*/ 	.word	0x000000ff
        /*02c8*/ 	.word	0x000000f0
        /*02cc*/ 	.short	0x0100
        /*02ce*/ 	.byte	0x07
	.zero		1


	//   ....[30]....
        /*02d0*/ 	.word	0x00000be0
        /*02d4*/ 	.word	0x000000ff
        /*02d8*/ 	.word	0x000000d8
        /*02dc*/ 	.short	0x0100
        /*02de*/ 	.byte	0x07
	.zero		1


	//   ....[31]....
        /*02e0*/ 	.word	0x00000bf0
        /*02e4*/ 	.word	0x000000ff
        /*02e8*/ 	.word	0x000000f8
        /*02ec*/ 	.short	0x0100
        /*02ee*/ 	.byte	0x07
	.zero		1


	//   ....[32]....
        /*02f0*/ 	.word	0x00000ce0
        /*02f4*/ 	.word	0x000000ff
        /*02f8*/ 	.word	0x00000100
        /*02fc*/ 	.short	0x0100
        /*02fe*/ 	.byte	0x05
	.zero		1


	//   ....[33]....
        /*0300*/ 	.word	0x00000cf0
        /*0304*/ 	.word	0x000000ff
        /*0308*/ 	.word	0x00000110
        /*030c*/ 	.short	0x0100
        /*030e*/ 	.byte	0x05
	.zero		1


	//   ....[34]....
        /*0310*/ 	.word	0x00000d00
        /*0314*/ 	.word	0x000000ff
        /*0318*/ 	.word	0x00000108
        /*031c*/ 	.short	0x0100
        /*031e*/ 	.byte	0x05
	.zero		1


	//   ....[35]....
        /*0320*/ 	.word	0x00000d10
        /*0324*/ 	.word	0x000000ff
        /*0328*/ 	.word	0x00000118
        /*032c*/ 	.short	0x0100
        /*032e*/ 	.byte	0x05
	.zero		1


	//   ....[36]....
        /*0330*/ 	.word	0x000015f0
        /*0334*/ 	.word	0x00000003
        /*0338*/ 	.word	0x00000110
        /*033c*/ 	.short	0x010a
        /*033e*/ 	.byte	0xff
	.zero		1


	//   ....[37]....
        /*0340*/ 	.word	0x00001620
        /*0344*/ 	.word	0x00000003
        /*0348*/ 	.word	0x00000100
        /*034c*/ 	.short	0x0101
        /*034e*/ 	.byte	0xff
	.zero		1


	//   ....[38]....
        /*0350*/ 	.word	0x000016f0
        /*0354*/ 	.word	0x000000ff
        /*0358*/ 	.word	0x00000038
        /*035c*/ 	.short	0x010a
        /*035e*/ 	.byte	0x08
	.zero		1


	//   ....[39]....
        /*0360*/ 	.word	0x00001790
        /*0364*/ 	.word	0x000000ff
        /*0368*/ 	.word	0x00000038
        /*036c*/ 	.short	0x010a
        /*036e*/ 	.byte	0x21
	.zero		1


	//   ....[40]....
        /*0370*/ 	.word	0x000018e0
        /*0374*/ 	.word	0x000000ff
        /*0378*/ 	.word	0x00000038
        /*037c*/ 	.short	0x010a
        /*037e*/ 	.byte	0x08
	.zero		1


	//   ....[41]....
        /*0380*/ 	.word	0x000019f0
        /*0384*/ 	.word	0x000000ff
        /*0388*/ 	.word	0x00000098
        /*038c*/ 	.short	0x0101
        /*038e*/ 	.byte	0x04
	.zero		1


	//   ....[42]....
        /*0390*/ 	.word	0x00001a10
        /*0394*/ 	.word	0x000000ff
        /*0398*/ 	.word	0x00000038
        /*039c*/ 	.short	0x010a
        /*039e*/ 	.byte	0x08
	.zero		1


	//   ....[43]....
        /*03a0*/ 	.word	0x00001a90
        /*03a4*/ 	.word	0x000000ff
        /*03a8*/ 	.word	0x00000038
        /*03ac*/ 	.short	0x010a
        /*03ae*/ 	.byte	0x11
	.zero		1


	//   ....[44]....
        /*03b0*/ 	.word	0x00001be0
        /*03b4*/ 	.word	0x000000ff
        /*03b8*/ 	.word	0x00000038
        /*03bc*/ 	.short	0x010a
        /*03be*/ 	.byte	0x08
	.zero		1


	//   ....[45]....
        /*03c0*/ 	.word	0x00001d20
        /*03c4*/ 	.word	0x00000002
        /*03c8*/ 	.word	0x000000a0
        /*03cc*/ 	.short	0x010a
        /*03ce*/ 	.byte	0xff
	.zero		1


	//   ....[46]....
        /*03d0*/ 	.word	0x00001de0
        /*03d4*/ 	.word	0x00000002
        /*03d8*/ 	.word	0x00000000
        /*03dc*/ 	.short	0x0101
        /*03de*/ 	.byte	0xff
	.zero		1


	//   ....[47]....
        /*03e0*/ 	.word	0x00002340
        /*03e4*/ 	.word	0x000000ff
        /*03e8*/ 	.word	0x00000000
        /*03ec*/ 	.short	0x010a
        /*03ee*/ 	.byte	0x05
	.zero		1


	//   ....[48]....
        /*03f0*/ 	.word	0x000023d0
        /*03f4*/ 	.word	0x000000ff
        /*03f8*/ 	.word	0x00000000
        /*03fc*/ 	.short	0x010a
        /*03fe*/ 	.byte	0x05
	.zero		1


	//   ....[49]....
        /*0400*/ 	.word	0x00002460
        /*0404*/ 	.word	0x000000ff
        /*0408*/ 	.word	0x00000000
        /*040c*/ 	.short	0x010a
        /*040e*/ 	.byte	0x05
	.zero		1


	//   ....[50]....
        /*0410*/ 	.word	0x000024f0
        /*0414*/ 	.word	0x000000ff
        /*0418*/ 	.word	0x00000000
        /*041c*/ 	.short	0x010a
        /*041e*/ 	.byte	0x05
	.zero		1


	//   ....[51]....
        /*0420*/ 	.word	0x00002580
        /*0424*/ 	.word	0x000000ff
        /*0428*/ 	.word	0x00000000
        /*042c*/ 	.short	0x010a
        /*042e*/ 	.byte	0x05
	.zero		1


	//   ....[52]....
        /*0430*/ 	.word	0x00002610
        /*0434*/ 	.word	0x000000ff
        /*0438*/ 	.word	0x00000000
        /*043c*/ 	.short	0x010a
        /*043e*/ 	.byte	0x05
	.zero		1


	//   ....[53]....
        /*0440*/ 	.word	0x000026b0
        /*0444*/ 	.word	0x00000000
        /*0448*/ 	.word	0x00000000
        /*044c*/ 	.short	0x010a
        /*044e*/ 	.byte	0xff
	.zero		1


	//   ....[54]....
        /*0450*/ 	.word	0x000027d0
        /*0454*/ 	.word	0x00000000
        /*0458*/ 	.word	0x00000100
        /*045c*/ 	.short	0x010a
        /*045e*/ 	.byte	0xff
	.zero		1


	//   ....[55]....
        /*0460*/ 	.word	0x00002830
        /*0464*/ 	.word	0x00000004
        /*0468*/ 	.word	0x00000000
        /*046c*/ 	.short	0x0101
        /*046e*/ 	.byte	0xff
	.zero		1


	//   ....[56]....
        /*0470*/ 	.word	0x00002850
        /*0474*/ 	.word	0x000000ff
        /*0478*/ 	.word	0x000000b0
        /*047c*/ 	.short	0x010a
        /*047e*/ 	.byte	0x05
	.zero		1


	//   ....[57]....
        /*0480*/ 	.word	0x00002970
        /*0484*/ 	.word	0x00000000
        /*0488*/ 	.word	0x000000a0
        /*048c*/ 	.short	0x010a
        /*048e*/ 	.byte	0xff
	.zero		1


	//   ....[58]....
        /*0490*/ 	.word	0x00002a80
        /*0494*/ 	.word	0x00000000
        /*0498*/ 	.word	0x00000000
        /*049c*/ 	.short	0x0101
        /*049e*/ 	.byte	0xff
	.zero		1


	//   ....[59]....
        /*04a0*/ 	.word	0x00002b10
        /*04a4*/ 	.word	0x000000ff
        /*04a8*/ 	.word	0x000000b0
        /*04ac*/ 	.short	0x0106
        /*04ae*/ 	.byte	0x05
	.zero		1


	//   ....[60]....
        /*04b0*/ 	.word	0x00002b30
        /*04b4*/ 	.word	0x000000ff
        /*04b8*/ 	.word	0x000000b0
        /*04bc*/ 	.short	0x010a
        /*04be*/ 	.byte	0x05
	.zero		1


	//   ....[61]....
        /*04c0*/ 	.word	0x00002bc0
        /*04c4*/ 	.word	0x000000ff
        /*04c8*/ 	.word	0x000000b0
        /*04cc*/ 	.short	0x0106
        /*04ce*/ 	.byte	0x04
	.zero		1


	//   ....[62]....
        /*04d0*/ 	.word	0x00002c00
        /*04d4*/ 	.word	0x00000000
        /*04d8*/ 	.word	0x000000b0
        /*04dc*/ 	.short	0x010a
        /*04de*/ 	.byte	0xff
	.zero		1


	//   ....[63]....
        /*04e0*/ 	.word	0x00003140
        /*04e4*/ 	.word	0x00000000
        /*04e8*/ 	.word	0x000000a0
        /*04ec*/ 	.short	0x010a
        /*04ee*/ 	.byte	0xff
	.zero		1


	//   ....[64]....
        /*04f0*/ 	.word	0x00003240
        /*04f4*/ 	.word	0x00000003
        /*04f8*/ 	.word	0x00000000
        /*04fc*/ 	.short	0x0101
        /*04fe*/ 	.byte	0xff
	.zero		1


	//   ....[65]....
        /*0500*/ 	.word	0x00003250
        /*0504*/ 	.word	0x000000ff
        /*0508*/ 	.word	0x00000000
        /*050c*/ 	.short	0x010a
        /*050e*/ 	.byte	0x06
	.zero		1


	//   ....[66]....
        /*0510*/ 	.word	0x000032d0
        /*0514*/ 	.word	0x000000ff
        /*0518*/ 	.word	0x000000e0
        /*051c*/ 	.short	0x010a
        /*051e*/ 	.byte	0x07
	.zero		1


	//   ....[67]....
        /*0520*/ 	.word	0x000033b0
        /*0524*/ 	.word	0x000000ff
        /*0528*/ 	.word	0x00000000
        /*052c*/ 	.short	0x010a
        /*052e*/ 	.byte	0x06
	.zero		1


	//   ....[68]....
        /*0530*/ 	.word	0x000034e0
        /*0534*/ 	.word	0x000000ff
        /*0538*/ 	.word	0x00000000
        /*053c*/ 	.short	0x010a
        /*053e*/ 	.byte	0x1a
	.zero		1


	//   ....[69]....
        /*0540*/ 	.word	0x00003780
        /*0544*/ 	.word	0x000000ff
        /*0548*/ 	.word	0x00000000
        /*054c*/ 	.short	0x010a
        /*054e*/ 	.byte	0x06
	.zero		1


	//   ....[70]....
        /*0550*/ 	.word	0x00003810
        /*0554*/ 	.word	0x000000ff
        /*0558*/ 	.word	0x00000000
        /*055c*/ 	.short	0x010a
        /*055e*/ 	.byte	0x06
	.zero		1


	//   ....[71]....
        /*0560*/ 	.word	0x000038a0
        /*0564*/ 	.word	0x000000ff
        /*0568*/ 	.word	0x00000000
        /*056c*/ 	.short	0x010a
        /*056e*/ 	.byte	0x06
	.zero		1


	//   ....[72]....
        /*0570*/ 	.word	0x00003930
        /*0574*/ 	.word	0x000000ff
        /*0578*/ 	.word	0x00000000
        /*057c*/ 	.short	0x010a
        /*057e*/ 	.byte	0x07
	.zero		1


	//   ....[73]....
        /*0580*/ 	.word	0x00003d90
        /*0584*/ 	.word	0x00000000
        /*0588*/ 	.word	0x000000a0
        /*058c*/ 	.short	0x010a
        /*058e*/ 	.byte	0xff
	.zero		1


	//   ....[74]....
        /*0590*/ 	.word	0x00003e50
        /*0594*/ 	.word	0x00000000
        /*0598*/ 	.word	0x00000000
        /*059c*/ 	.short	0x0101
        /*059e*/ 	.byte	0xff
	.zero		1


	//   ....[75]....
        /*05a0*/ 	.word	0x00004170
        /*05a4*/ 	.word	0x000000ff
        /*05a8*/ 	.word	0x00000098
        /*05ac*/ 	.short	0x010a
        /*05ae*/ 	.byte	0x07
	.zero		1


	//   ....[76]....
        /*05b0*/ 	.word	0x00004360
        /*05b4*/ 	.word	0x000000ff
        /*05b8*/ 	.word	0x00000080
        /*05bc*/ 	.short	0x010a
        /*05be*/ 	.byte	0x07
	.zero		1


	//   ....[77]....
        /*05c0*/ 	.word	0x00004530
        /*05c4*/ 	.word	0x000000ff
        /*05c8*/ 	.word	0x00000070
        /*05cc*/ 	.short	0x010b
        /*05ce*/ 	.byte	0x07
	.zero		1


	//   ....[78]....
        /*05d0*/ 	.word	0x000045a0
        /*05d4*/ 	.word	0x000000ff
        /*05d8*/ 	.word	0x00000000
        /*05dc*/ 	.short	0x0101
        /*05de*/ 	.byte	0x08
	.zero		1


	//   ....[79]....
        /*05e0*/ 	.word	0x000045d0
        /*05e4*/ 	.word	0x000000ff
        /*05e8*/ 	.word	0x00000088
        /*05ec*/ 	.short	0x010a
        /*05ee*/ 	.byte	0x07
	.zero		1


	//   ....[80]....
        /*05f0*/ 	.word	0x000047e0
        /*05f4*/ 	.word	0x000000ff
        /*05f8*/ 	.word	0x00000078
        /*05fc*/ 	.short	0x010b
        /*05fe*/ 	.byte	0x07
	.zero		1


	//   ....[81]....
        /*0600*/ 	.word	0x00004800
        /*0604*/ 	.word	0x000000ff
        /*0608*/ 	.word	0x00000000
        /*060c*/ 	.short	0x0101
        /*060e*/ 	.byte	0x0d
	.zero		1


	//   ....[82]....
        /*0610*/ 	.word	0x00004830
        /*0614*/ 	.word	0x000000ff
        /*0618*/ 	.word	0x00000080
        /*061c*/ 	.short	0x010a
        /*061e*/ 	.byte	0x07
	.zero		1


	//   ....[83]....
        /*0620*/ 	.word	0x00004870
        /*0624*/ 	.word	0x00000000
        /*0628*/ 	.word	0x00000088
        /*062c*/ 	.short	0x010a
        /*062e*/ 	.byte	0xff
	.zero		1


	//   ....[84]....
        /*0630*/ 	.word	0x00004bb0
        /*0634*/ 	.word	0x00000000
        /*0638*/ 	.word	0x000000a0
        /*063c*/ 	.short	0x010a
        /*063e*/ 	.byte	0xff
	.zero		1


	//   ....[85]....
        /*0640*/ 	.word	0x00004cc0
        /*0644*/ 	.word	0x00000000
        /*0648*/ 	.word	0x00000000
        /*064c*/ 	.short	0x0101
        /*064e*/ 	.byte	0xff
	.zero		1


	//   ....[86]....
        /*0650*/ 	.word	0x00005710
        /*0654*/ 	.word	0x00000000
        /*0658*/ 	.word	0x00000070
        /*065c*/ 	.short	0x010a
        /*065e*/ 	.byte	0xff
	.zero		1


	//   ....[87]....
        /*0660*/ 	.word	0x00005780
        /*0664*/ 	.word	0x00000071
        /*0668*/ 	.word	0x000000c0
        /*066c*/ 	.short	0x010a
        /*066e*/ 	.byte	0xff
	.zero		1


	//   ....[88]....
        /*0670*/ 	.word	0x00005860
        /*0674*/ 	.word	0x00000000
        /*0678*/ 	.word	0x00000070
        /*067c*/ 	.short	0x010a
        /*067e*/ 	.byte	0xff
	.zero		1


	//   ....[89]....
        /*0680*/ 	.word	0x000059a0
        /*0684*/ 	.word	0x00000000
        /*0688*/ 	.word	0x00000000
        /*068c*/ 	.short	0x0101
        /*068e*/ 	.byte	0xff
	.zero		1


	//   ....[90]....
        /*0690*/ 	.word	0x00005a00
        /*0694*/ 	.word	0x00000071
        /*0698*/ 	.word	0x000000c0
        /*069c*/ 	.short	0x010a
        /*069e*/ 	.byte	0xff
	.zero		1


	//   ....[91]....
        /*06a0*/ 	.word	0x00006550
        /*06a4*/ 	.word	0x00000020
        /*06a8*/ 	.word	0x00000070
        /*06ac*/ 	.short	0x010a
        /*06ae*/ 	.byte	0xff
	.zero		1


	//   ....[92]....
        /*06b0*/ 	.word	0x00006610
        /*06b4*/ 	.word	0x00000020
        /*06b8*/ 	.word	0x00000070
        /*06bc*/ 	.short	0x010a
        /*06be*/ 	.byte	0xff
	.zero		1


	//   ....[93]....
        /*06c0*/ 	.word	0x00006730
        /*06c4*/ 	.word	0x00000003
        /*06c8*/ 	.word	0x00000000
        /*06cc*/ 	.short	0x0101
        /*06ce*/ 	.byte	0xff
	.zero		1


	//   ....[94]....
        /*06d0*/ 	.word	0x00006b70
        /*06d4*/ 	.word	0x000000ff
        /*06d8*/ 	.word	0x00000000
        /*06dc*/ 	.short	0x0101
        /*06de*/ 	.byte	0x05
	.zero		1


	//   ....[95]....
        /*06e0*/ 	.word	0x000073b0
        /*06e4*/ 	.word	0x00000003
        /*06e8*/ 	.word	0x00000110
        /*06ec*/ 	.short	0x010a
        /*06ee*/ 	.byte	0xff
	.zero		1


	//   ....[96]....
        /*06f0*/ 	.word	0x00007410
        /*06f4*/ 	.word	0x00000002
        /*06f8*/ 	.word	0x00000038
        /*06fc*/ 	.short	0x010a
        /*06fe*/ 	.byte	0xff
	.zero		1


	//   ....[97]....
        /*0700*/ 	.word	0x00007470
        /*0704*/ 	.word	0x00000002
        /*0708*/ 	.word	0x00000038
        /*070c*/ 	.short	0x010a
        /*070e*/ 	.byte	0xff
	.zero		1


	//   ....[98]....
        /*0710*/ 	.word	0x000074c0
        /*0714*/ 	.word	0x00000002
        /*0718*/ 	.word	0x000000a0
        /*071c*/ 	.short	0x010a
        /*071e*/ 	.byte	0xff
	.zero		1


	//   ....[99]....
        /*0720*/ 	.word	0x00007520
        /*0724*/ 	.word	0x00000000
        /*0728*/ 	.word	0x00000000
        /*072c*/ 	.short	0x010a
        /*072e*/ 	.byte	0xff
	.zero		1


	//   ....[100]....
        /*0730*/ 	.word	0x00007580
        /*0734*/ 	.word	0x00000000
        /*0738*/ 	.word	0x00000000
        /*073c*/ 	.short	0x010a
        /*073e*/ 	.byte	0xff
	.zero		1


	//   ....[101]....
        /*0740*/ 	.word	0x000075e0
        /*0744*/ 	.word	0x00000000
        /*0748*/ 	.word	0x00000000
        /*074c*/ 	.short	0x010a
        /*074e*/ 	.byte	0xff
	.zero		1


	//   ....[102]....
        /*0750*/ 	.word	0x00007640
        /*0754*/ 	.word	0x00000000
        /*0758*/ 	.word	0x00000000
        /*075c*/ 	.short	0x010a
        /*075e*/ 	.byte	0xff
	.zero		1


	//   ....[103]....
        /*0760*/ 	.word	0x000076a0
        /*0764*/ 	.word	0x00000000
        /*0768*/ 	.word	0x00000000
        /*076c*/ 	.short	0x010a
        /*076e*/ 	.byte	0xff
	.zero		1


	//   ....[104]....
        /*0770*/ 	.word	0x00007700
        /*0774*/ 	.word	0x00000000
        /*0778*/ 	.word	0x00000000
        /*077c*/ 	.short	0x010a
        /*077e*/ 	.byte	0xff
	.zero		1


	//   ....[105]....
        /*0780*/ 	.word	0x00007750
        /*0784*/ 	.word	0x00000000
        /*0788*/ 	.word	0x00000100
        /*078c*/ 	.short	0x010a
        /*078e*/ 	.byte	0xff
	.zero		1


	//   ....[106]....
        /*0790*/ 	.word	0x000077b0
        /*0794*/ 	.word	0x00000000
        /*0798*/ 	.word	0x000000b0
        /*079c*/ 	.short	0x010a
        /*079e*/ 	.byte	0xff
	.zero		1


	//   ....[107]....
        /*07a0*/ 	.word	0x00007800
        /*07a4*/ 	.word	0x00000000
        /*07a8*/ 	.word	0x000000a0
        /*07ac*/ 	.short	0x010a
        /*07ae*/ 	.byte	0xff
	.zero		1


	//   ....[108]....
        /*07b0*/ 	.word	0x00007860
        /*07b4*/ 	.word	0x00000000
        /*07b8*/ 	.word	0x000000b0
        /*07bc*/ 	.short	0x010a
        /*07be*/ 	.byte	0xff
	.zero		1


	//   ....[109]....
        /*07c0*/ 	.word	0x000078b0
        /*07c4*/ 	.word	0x00000000
        /*07c8*/ 	.word	0x000000a0
        /*07cc*/ 	.short	0x010a
        /*07ce*/ 	.byte	0xff
	.zero		1


	//   ....[110]....
        /*07d0*/ 	.word	0x00007910
        /*07d4*/ 	.word	0x00000003
        /*07d8*/ 	.word	0x000000e0
        /*07dc*/ 	.short	0x010a
        /*07de*/ 	.byte	0xff
	.zero		1


	//   ....[111]....
        /*07e0*/ 	.word	0x00007970
        /*07e4*/ 	.word	0x00000000
        /*07e8*/ 	.word	0x00000000
        /*07ec*/ 	.short	0x010a
        /*07ee*/ 	.byte	0xff
	.zero		1


	//   ....[112]....
        /*07f0*/ 	.word	0x000079d0
        /*07f4*/ 	.word	0x00000000
        /*07f8*/ 	.word	0x00000000
        /*07fc*/ 	.short	0x010a
        /*07fe*/ 	.byte	0xff
	.zero		1


	//   ....[113]....
        /*0800*/ 	.word	0x00007a30
        /*0804*/ 	.word	0x00000000
        /*0808*/ 	.word	0x00000000
        /*080c*/ 	.short	0x010a
        /*080e*/ 	.byte	0xff
	.zero		1


	//   ....[114]....
        /*0810*/ 	.word	0x00007a90
        /*0814*/ 	.word	0x00000000
        /*0818*/ 	.word	0x00000000
        /*081c*/ 	.short	0x010a
        /*081e*/ 	.byte	0xff
	.zero		1


	//   ....[115]....
        /*0820*/ 	.word	0x00007af0
        /*0824*/ 	.word	0x00000000
        /*0828*/ 	.word	0x00000000
        /*082c*/ 	.short	0x010a
        /*082e*/ 	.byte	0xff
	.zero		1


	//   ....[116]....
        /*0830*/ 	.word	0x00007b40
        /*0834*/ 	.word	0x00000000
        /*0838*/ 	.word	0x000000a0
        /*083c*/ 	.short	0x010a
        /*083e*/ 	.byte	0xff
	.zero		1


	//   ....[117]....
        /*0840*/ 	.word	0x00007ba0
        /*0844*/ 	.word	0x00000000
        /*0848*/ 	.word	0x00000098
        /*084c*/ 	.short	0x010a
        /*084e*/ 	.byte	0xff
	.zero		1


	//   ....[118]....
        /*0850*/ 	.word	0x00007c00
        /*0854*/ 	.word	0x00000003
        /*0858*/ 	.word	0x00000080
        /*085c*/ 	.short	0x010a
        /*085e*/ 	.byte	0xff
	.zero		1


	//   ....[119]....
        /*0860*/ 	.word	0x00007c60
        /*0864*/ 	.word	0x00000003
        /*0868*/ 	.word	0x00000088
        /*086c*/ 	.short	0x010a
        /*086e*/ 	.byte	0xff
	.zero		1


	//   ....[120]....
        /*0870*/ 	.word	0x00007cc0
        /*0874*/ 	.word	0x00000000
        /*0878*/ 	.word	0x00000080
        /*087c*/ 	.short	0x010a
        /*087e*/ 	.byte	0xff
	.zero		1


	//   ....[121]....
        /*0880*/ 	.word	0x00007d10
        /*0884*/ 	.word	0x00000000
        /*0888*/ 	.word	0x000000a0
        /*088c*/ 	.short	0x010a
        /*088e*/ 	.byte	0xff
	.zero		1


	//   ....[122]....
        /*0890*/ 	.word	0x00007d60
        /*0894*/ 	.word	0x00000000
        /*0898*/ 	.word	0x00000070
        /*089c*/ 	.short	0x010a
        /*089e*/ 	.byte	0xff
	.zero		1


	//   ....[123]....
        /*08a0*/ 	.word	0x00007db0
        /*08a4*/ 	.word	0x00000071
        /*08a8*/ 	.word	0x000000c0
        /*08ac*/ 	.short	0x010a
        /*08ae*/ 	.byte	0xff
	.zero		1


	//   ....[124]....
        /*08b0*/ 	.word	0x00007e00
        /*08b4*/ 	.word	0x00000020
        /*08b8*/ 	.word	0x00000070
        /*08bc*/ 	.short	0x010a
        /*08be*/ 	.byte	0xff
	.zero		1


	//----- nvinfo : EIATTR_NUM_MBARRIERS
	.align		4
.L_47:
        /*08c0*/ 	.byte	0x03, 0x38
        /*08c2*/ 	.short	0x0024


	//----- nvinfo : EIATTR_EXIT_INSTR_OFFSETS
	.align		4
        /*08c4*/ 	.byte	0x04, 0x1c
        /*08c6*/ 	.short	(.L_49 - .L_48)


	//   ....[0]....
.L_48:
        /*08c8*/ 	.word	0x000026e0


	//   ....[1]....
        /*08cc*/ 	.word	0x00002bd0


	//   ....[2]....
        /*08d0*/ 	.word	0x00002c30


	//   ....[3]....
        /*08d4*/ 	.word	0x00003b90


	//   ....[4]....
        /*08d8*/ 	.word	0x000048a0


	//   ....[5]....
        /*08dc*/ 	.word	0x000048e0


	//   ....[6]....
        /*08e0*/ 	.word	0x000073a0


	//----- nvinfo : EIATTR_MAX_THREADS
	.align		4
.L_49:
        /*08e4*/ 	.byte	0x04, 0x05
        /*08e6*/ 	.short	(.L_51 - .L_50)
.L_50:
        /*08e8*/ 	.word	0x00000100
        /*08ec*/ 	.word	0x00000001
        /*08f0*/ 	.word	0x00000001


	//----- nvinfo : EIATTR_CRS_STACK_SIZE
	.align		4
.L_51:
        /*08f4*/ 	.byte	0x04, 0x1e
        /*08f6*/ 	.short	(.L_53 - .L_52)
.L_52:
        /*08f8*/ 	.word	0x00000000


	//----- nvinfo : EIATTR_CBANK_PARAM_SIZE
	.align		4
.L_53:
        /*08fc*/ 	.byte	0x03, 0x19
        /*08fe*/ 	.short	0x0800


	//----- nvinfo : EIATTR_PARAM_CBANK
	.align		4
        /*0900*/ 	.byte	0x04, 0x0a
        /*0902*/ 	.short	(.L_55 - .L_54)
	.align		4
.L_54:
        /*0904*/ 	.word	index@(.nv.constant0._ZN7cutlass13device_kernelINS_4gemm6kernel13GemmUniversalIN4cute5tupleIJiiiiEEENS1_10collective13CollectiveMmaINS1_35MainloopSm100TmaUmmaWarpSpecializedILi7ELi2ELi4ENS5_IJNS4_1CILi1EEESB_SB_EEEEENS5_IJNSA_ILi64EEENSA_ILi128EEESF_EEENS_12float_e4m3_tENS5_IJlSB_lEEESH_SI_NS4_8TiledMMAINS4_8MMA_AtomIJNS4_10MMA_TraitsINS4_19SM100_MMA_F8F6F4_SSEJSH_SH_fSE_SF_NS4_17integral_constantINS4_4UMMA5MajorELSP_0EEESQ_NSN_INSO_7ScaleInELSR_0EEESS_EEEEEENS4_6LayoutISC_NS5_IJNSA_ILi0EEESW_SW_EEEEENS5_IJNS4_10UnderscoreESZ_SZ_EEEEENS4_13SM90_TMA_LOADENS4_14ComposedLayoutINS4_7SwizzleILi3ELi4ELi3EEENS4_18smem_ptr_flag_bitsILi8EEENSV_INS5_IJNSA_ILi8EEESF_EEENS5_IJSF_SB_EEEEEEEvNS4_8identityES12_S1C_vS1D_EENS_8epilogue10collective18CollectiveEpilogueINS1F_23Sm100TmaWarpSpecializedILi2ELi2ELi32ELb0ELb0EEEJSG_NS5_IJNSV_ISE_SB_EES1K_EEESH_SI_SH_SI_NS1F_6fusion15FusionCallbacksIS1J_NS1M_17LinearCombinationISH_fSH_fLNS_15FloatRoundStyleE2EEESG_S1L_JEEENS4_5SM1004TMEM4LOAD26SM100_TMEM_LOAD_16dp32b32xES12_NS13_INS14_ILi2ELi4ELi3EEES17_NSV_INS5_IJS18_SE_EEENS5_IJSE_SB_EEEEEEENS4_39AutoVectorizingCopyWithAssumedAlignmentILi128EEENS4_14SM90_TMA_STOREES20_S22_S22_EEEvvEEEEvNT_6ParamsE)
        /*0908*/ 	.short	0x0380
        /*090a*/ 	.short	0x0800


	//----- nvinfo : EIATTR_SW_WAR
	.align		4
.L_55:
        /*090c*/ 	.byte	0x04, 0x36
        /*090e*/ 	.short	(.L_57 - .L_56)
.L_56:
        /*0910*/ 	.word	0x00000008
.L_57:


//--------------------- .nv.callgraph             --------------------------
	.section	.nv.callgraph,"",@"SHT_CUDA_CALLGRAPH"
	.align	4
	.sectionentsize	8
	.align		4
        /*0000*/ 	.word	0x00000000
	.align		4
        /*0004*/ 	.word	0xffffffff
	.align		4
        /*0008*/ 	.word	index@(_ZN7cutlass13device_kernelINS_4gemm6kernel13GemmUniversalIN4cute5tupleIJiiiiEEENS1_10collective13CollectiveMmaINS1_35MainloopSm100TmaUmmaWarpSpecializedILi7ELi2ELi4ENS5_IJNS4_1CILi1EEESB_SB_EEEEENS5_IJNSA_ILi64EEENSA_ILi128EEESF_EEENS_12float_e4m3_tENS5_IJlSB_lEEESH_SI_NS4_8TiledMMAINS4_8MMA_AtomIJNS4_10MMA_TraitsINS4_19SM100_MMA_F8F6F4_SSEJSH_SH_fSE_SF_NS4_17integral_constantINS4_4UMMA5MajorELSP_0EEESQ_NSN_INSO_7ScaleInELSR_0EEESS_EEEEEENS4_6LayoutISC_NS5_IJNSA_ILi0EEESW_SW_EEEEENS5_IJNS4_10UnderscoreESZ_SZ_EEEEENS4_13SM90_TMA_LOADENS4_14ComposedLayoutINS4_7SwizzleILi3ELi4ELi3EEENS4_18smem_ptr_flag_bitsILi8EEENSV_INS5_IJNSA_ILi8EEESF_EEENS5_IJSF_SB_EEEEEEEvNS4_8identityES12_S1C_vS1D_EENS_8epilogue10collective18CollectiveEpilogueINS1F_23Sm100TmaWarpSpecializedILi2ELi2ELi32ELb0ELb0EEEJSG_NS5_IJNSV_ISE_SB_EES1K_EEESH_SI_SH_SI_NS1F_6fusion15FusionCallbacksIS1J_NS1M_17LinearCombinationISH_fSH_fLNS_15FloatRoundStyleE2EEESG_S1L_JEEENS4_5SM1004TMEM4LOAD26SM100_TMEM_LOAD_16dp32b32xES12_NS13_INS14_ILi2ELi4ELi3EEES17_NSV_INS5_IJS18_SE_EEENS5_IJSE_SB_EEEEEEENS4_39AutoVectorizingCopyWithAssumedAlignmentILi128EEENS4_14SM90_TMA_STOREES20_S22_S22_EEEvvEEEEvNT_6ParamsE)
	.align		4
        /*000c*/ 	.word	index@(__assertfail)
	.align		4
        /*0010*/ 	.word	0x00000000
	.align		4
        /*0014*/ 	.word	0xfffffffe
	.align		4
        /*0018*/ 	.word	0x00000000
	.align		4
        /*001c*/ 	.word	0xfffffffd
	.align		4
        /*0020*/ 	.word	0x00000000
	.align		4
        /*0024*/ 	.word	0xfffffffc


//--------------------- .nv.constant4             --------------------------
	.section	.nv.constant4,"a",@progbits
	.align	8
	.align		8
.nv.constant4:
        /*0000*/ 	.dword	__assertfail
	.align		8
        /*0008*/ 	.dword	__unnamed_1
	.align		8
        /*0010*/ 	.dword	__unnamed_2
	.align		8
        /*0018*/ 	.dword	_ZN40_INTERNAL_853b139f_4_k_cu_06b19c78_261694cuda3std3__45__cpo5beginE
	.align		8
        /*0020*/ 	.dword	_ZN40_INTERNAL_853b139f_4_k_cu_06b19c78_261694cuda3std3__45__cpo3endE
	.align		8
        /*0028*/ 	.dword	_ZN40_INTERNAL_853b139f_4_k_cu_06b19c78_261694cuda3std3__45__cpo6cbeginE
	.align		8
        /*0030*/ 	.dword	_ZN40_INTERNAL_853b139f_4_k_cu_06b19c78_261694cuda3std3__45__cpo4cendE
	.align		8
        /*0038*/ 	.dword	_ZN40_INTERNAL_853b139f_4_k_cu_06b19c78_261694cuda3std3__442_GLOBAL__N__853b139f_4_k_cu_06b19c78_261696ignoreE
	.align		8
        /*0040*/ 	.dword	_ZN40_INTERNAL_853b139f_4_k_cu_06b19c78_261694cuda3std3__419piecewise_constructE
	.align		8
        /*0048*/ 	.dword	_ZN40_INTERNAL_853b139f_4_k_cu_06b19c78_261694cuda3std3__48in_placeE
	.align		8
        /*0050*/ 	.dword	_ZN40_INTERNAL_853b139f_4_k_cu_06b19c78_261694cuda3std6ranges3__45__cpo4swapE
	.align		8
        /*0058*/ 	.dword	_ZN40_INTERNAL_853b139f_4_k_cu_06b19c78_261694cuda3std6ranges3__45__cpo9iter_moveE
	.align		8
        /*0060*/ 	.dword	_ZN40_INTERNAL_853b139f_4_k_cu_06b19c78_261694cute7productE
	.align		8
        /*0068*/ 	.dword	_ZN40_INTERNAL_853b139f_4_k_cu_06b19c78_261694cute1_E
	.align		8
        /*0070*/ 	.dword	$str$25
	.align		8
        /*0078*/ 	.dword	$str$26
	.align		8
        /*0080*/ 	.dword	$str$27
	.align		8
        /*0088*/ 	.dword	$str$28


//--------------------- .text._ZN7cutlass13device_kernelINS_4gemm6kernel13GemmUniversalIN4cute5tupleIJiiiiEEENS1_10collective13CollectiveMmaINS1_35MainloopSm100TmaUmmaWarpSpecializedILi7ELi2ELi4ENS5_IJNS4_1CILi1EEESB_SB_EEEEENS5_IJNSA_ILi64EEENSA_ILi128EEESF_EEENS_12float_e4m3_tENS5_IJlSB_lEEESH_SI_NS4_8TiledMMAINS4_8MMA_AtomIJNS4_10MMA_TraitsINS4_19SM100_MMA_F8F6F4_SSEJSH_SH_fSE_SF_NS4_17integral_constantINS4_4UMMA5MajorELSP_0EEESQ_NSN_INSO_7ScaleInELSR_0EEESS_EEEEEENS4_6LayoutISC_NS5_IJNSA_ILi0EEESW_SW_EEEEENS5_IJNS4_10UnderscoreESZ_SZ_EEEEENS4_13SM90_TMA_LOADENS4_14ComposedLayoutINS4_7SwizzleILi3ELi4ELi3EEENS4_18smem_ptr_flag_bitsILi8EEENSV_INS5_IJNSA_ILi8EEESF_EEENS5_IJSF_SB_EEEEEEEvNS4_8identityES12_S1C_vS1D_EENS_8epilogue10collective18CollectiveEpilogueINS1F_23Sm100TmaWarpSpecializedILi2ELi2ELi32ELb0ELb0EEEJSG_NS5_IJNSV_ISE_SB_EES1K_EEESH_SI_SH_SI_NS1F_6fusion15FusionCallbacksIS1J_NS1M_17LinearCombinationISH_fSH_fLNS_15FloatRoundStyleE2EEESG_S1L_JEEENS4_5SM1004TMEM4LOAD26SM100_TMEM_LOAD_16dp32b32xES12_NS13_INS14_ILi2ELi4ELi3EEES17_NSV_INS5_IJS18_SE_EEENS5_IJSE_SB_EEEEEEENS4_39AutoVectorizingCopyWithAssumedAlignmentILi128EEENS4_14SM90_TMA_STOREES20_S22_S22_EEEvvEEEEvNT_6ParamsE --------------------------
	.section	.text._ZN7cutlass13device_kernelINS_4gemm6kernel13GemmUniversalIN4cute5tupleIJiiiiEEENS1_10collective13CollectiveMmaINS1_35MainloopSm100TmaUmmaWarpSpecializedILi7ELi2ELi4ENS5_IJNS4_1CILi1EEESB_SB_EEEEENS5_IJNSA_ILi64EEENSA_ILi128EEESF_EEENS_12float_e4m3_tENS5_IJlSB_lEEESH_SI_NS4_8TiledMMAINS4_8MMA_AtomIJNS4_10MMA_TraitsINS4_19SM100_MMA_F8F6F4_SSEJSH_SH_fSE_SF_NS4_17integral_constantINS4_4UMMA5MajorELSP_0EEESQ_NSN_INSO_7ScaleInELSR_0EEESS_EEEEEENS4_6LayoutISC_NS5_IJNSA_ILi0EEESW_SW_EEEEENS5_IJNS4_10UnderscoreESZ_SZ_EEEEENS4_13SM90_TMA_LOADENS4_14ComposedLayoutINS4_7SwizzleILi3ELi4ELi3EEENS4_18smem_ptr_flag_bitsILi8EEENSV_INS5_IJNSA_ILi8EEESF_EEENS5_IJSF_SB_EEEEEEEvNS4_8identityES12_S1C_vS1D_EENS_8epilogue10collective18CollectiveEpilogueINS1F_23Sm100TmaWarpSpecializedILi2ELi2ELi32ELb0ELb0EEEJSG_NS5_IJNSV_ISE_SB_EES1K_EEESH_SI_SH_SI_NS1F_6fusion15FusionCallbacksIS1J_NS1M_17LinearCombinationISH_fSH_fLNS_15FloatRoundStyleE2EEESG_S1L_JEEENS4_5SM1004TMEM4LOAD26SM100_TMEM_LOAD_16dp32b32xES12_NS13_INS14_ILi2ELi4ELi3EEES17_NSV_INS5_IJS18_SE_EEENS5_IJSE_SB_EEEEEEENS4_39AutoVectorizingCopyWithAssumedAlignmentILi128EEENS4_14SM90_TMA_STOREES20_S22_S22_EEEvvEEEEvNT_6ParamsE,"ax",@progbits
	.align	128
.text._ZN7cutlass13device_kernelINS_4gemm6kernel13GemmUniversalIN4cute5tupleIJiiiiEEENS1_10collective13CollectiveMmaINS1_35MainloopSm100TmaUmmaWarpSpecializedILi7ELi2ELi4ENS5_IJNS4_1CILi1EEESB_SB_EEEEENS5_IJNSA_ILi64EEENSA_ILi128EEESF_EEENS_12float_e4m3_tENS5_IJlSB_lEEESH_SI_NS4_8TiledMMAINS4_8MMA_AtomIJNS4_10MMA_TraitsINS4_19SM100_MMA_F8F6F4_SSEJSH_SH_fSE_SF_NS4_17integral_constantINS4_4UMMA5MajorELSP_0EEESQ_NSN_INSO_7ScaleInELSR_0EEESS_EEEEEENS4_6LayoutISC_NS5_IJNSA_ILi0EEESW_SW_EEEEENS5_IJNS4_10UnderscoreESZ_SZ_EEEEENS4_13SM90_TMA_LOADENS4_14ComposedLayoutINS4_7SwizzleILi3ELi4ELi3EEENS4_18smem_ptr_flag_bitsILi8EEENSV_INS5_IJNSA_ILi8EEESF_EEENS5_IJSF_SB_EEEEEEEvNS4_8identityES12_S1C_vS1D_EENS_8epilogue10collective18CollectiveEpilogueINS1F_23Sm100TmaWarpSpecializedILi2ELi2ELi32ELb0ELb0EEEJSG_NS5_IJNSV_ISE_SB_EES1K_EEESH_SI_SH_SI_NS1F_6fusion15FusionCallbacksIS1J_NS1M_17LinearCombinationISH_fSH_fLNS_15FloatRoundStyleE2EEESG_S1L_JEEENS4_5SM1004TMEM4LOAD26SM100_TMEM_LOAD_16dp32b32xES12_NS13_INS14_ILi2ELi4ELi3EEES17_NSV_INS5_IJS18_SE_EEENS5_IJSE_SB_EEEEEEENS4_39AutoVectorizingCopyWithAssumedAlignmentILi128EEENS4_14SM90_TMA_STOREES20_S22_S22_EEEvvEEEEvNT_6ParamsE:
        .type           _ZN7cutlass13device_kernelINS_4gemm6kernel13GemmUniversalIN4cute5tupleIJiiiiEEENS1_10collective13CollectiveMmaINS1_35MainloopSm100TmaUmmaWarpSpecializedILi7ELi2ELi4ENS5_IJNS4_1CILi1EEESB_SB_EEEEENS5_IJNSA_ILi64EEENSA_ILi128EEESF_EEENS_12float_e4m3_tENS5_IJlSB_lEEESH_SI_NS4_8TiledMMAINS4_8MMA_AtomIJNS4_10MMA_TraitsINS4_19SM100_MMA_F8F6F4_SSEJSH_SH_fSE_SF_NS4_17integral_constantINS4_4UMMA5MajorELSP_0EEESQ_NSN_INSO_7ScaleInELSR_0EEESS_EEEEEENS4_6LayoutISC_NS5_IJNSA_ILi0EEESW_SW_EEEEENS5_IJNS4_10UnderscoreESZ_SZ_EEEEENS4_13SM90_TMA_LOADENS4_14ComposedLayoutINS4_7SwizzleILi3ELi4ELi3EEENS4_18smem_ptr_flag_bitsILi8EEENSV_INS5_IJNSA_ILi8EEESF_EEENS5_IJSF_SB_EEEEEEEvNS4_8identityES12_S1C_vS1D_EENS_8epilogue10collective18CollectiveEpilogueINS1F_23Sm100TmaWarpSpecializedILi2ELi2ELi32ELb0ELb0EEEJSG_NS5_IJNSV_ISE_SB_EES1K_EEESH_SI_SH_SI_NS1F_6fusion15FusionCallbacksIS1J_NS1M_17LinearCombinationISH_fSH_fLNS_15FloatRoundStyleE2EEESG_S1L_JEEENS4_5SM1004TMEM4LOAD26SM100_TMEM_LOAD_16dp32b32xES12_NS13_INS14_ILi2ELi4ELi3EEES17_NSV_INS5_IJS18_SE_EEENS5_IJSE_SB_EEEEEEENS4_39AutoVectorizingCopyWithAssumedAlignmentILi128EEENS4_14SM90_TMA_STOREES20_S22_S22_EEEvvEEEEvNT_6ParamsE,@function
        .size           _ZN7cutlass13device_kernelINS_4gemm6kernel13GemmUniversalIN4cute5tupleIJiiiiEEENS1_10collective13CollectiveMmaINS1_35MainloopSm100TmaUmmaWarpSpecializedILi7ELi2ELi4ENS5_IJNS4_1CILi1EEESB_SB_EEEEENS5_IJNSA_ILi64EEENSA_ILi128EEESF_EEENS_12float_e4m3_tENS5_IJlSB_lEEESH_SI_NS4_8TiledMMAINS4_8MMA_AtomIJNS4_10MMA_TraitsINS4_19SM100_MMA_F8F6F4_SSEJSH_SH_fSE_SF_NS4_17integral_constantINS4_4UMMA5MajorELSP_0EEESQ_NSN_INSO_7ScaleInELSR_0EEESS_EEEEEENS4_6LayoutISC_NS5_IJNSA_ILi0EEESW_SW_EEEEENS5_IJNS4_10UnderscoreESZ_SZ_EEEEENS4_13SM90_TMA_LOADENS4_14ComposedLayoutINS4_7SwizzleILi3ELi4ELi3EEENS4_18smem_ptr_flag_bitsILi8EEENSV_INS5_IJNSA_ILi8EEESF_EEENS5_IJSF_SB_EEEEEEEvNS4_8identityES12_S1C_vS1D_EENS_8epilogue10collective18CollectiveEpilogueINS1F_23Sm100TmaWarpSpecializedILi2ELi2ELi32ELb0ELb0EEEJSG_NS5_IJNSV_ISE_SB_EES1K_EEESH_SI_SH_SI_NS1F_6fusion15FusionCallbacksIS1J_NS1M_17LinearCombinationISH_fSH_fLNS_15FloatRoundStyleE2EEESG_S1L_JEEENS4_5SM1004TMEM4LOAD26SM100_TMEM_LOAD_16dp32b32xES12_NS13_INS14_ILi2ELi4ELi3EEES17_NSV_INS5_IJS18_SE_EEENS5_IJSE_SB_EEEEEEENS4_39AutoVectorizingCopyWithAssumedAlignmentILi128EEENS4_14SM90_TMA_STOREES20_S22_S22_EEEvvEEEEvNT_6ParamsE,(.L_x_151 - _ZN7cutlass13device_kernelINS_4gemm6kernel13GemmUniversalIN4cute5tupleIJiiiiEEENS1_10collective13CollectiveMmaINS1_35MainloopSm100TmaUmmaWarpSpecializedILi7ELi2ELi4ENS5_IJNS4_1CILi1EEESB_SB_EEEEENS5_IJNSA_ILi64EEENSA_ILi128EEESF_EEENS_12float_e4m3_tENS5_IJlSB_lEEESH_SI_NS4_8TiledMMAINS4_8MMA_AtomIJNS4_10MMA_TraitsINS4_19SM100_MMA_F8F6F4_SSEJSH_SH_fSE_SF_NS4_17integral_constantINS4_4UMMA5MajorELSP_0EEESQ_NSN_INSO_7ScaleInELSR_0EEESS_EEEEEENS4_6LayoutISC_NS5_IJNSA_ILi0EEESW_SW_EEEEENS5_IJNS4_10UnderscoreESZ_SZ_EEEEENS4_13SM90_TMA_LOADENS4_14ComposedLayoutINS4_7SwizzleILi3ELi4ELi3EEENS4_18smem_ptr_flag_bitsILi8EEENSV_INS5_IJNSA_ILi8EEESF_EEENS5_IJSF_SB_EEEEEEEvNS4_8identityES12_S1C_vS1D_EENS_8epilogue10collective18CollectiveEpilogueINS1F_23Sm100TmaWarpSpecializedILi2ELi2ELi32ELb0ELb0EEEJSG_NS5_IJNSV_ISE_SB_EES1K_EEESH_SI_SH_SI_NS1F_6fusion15FusionCallbacksIS1J_NS1M_17LinearCombinationISH_fSH_fLNS_15FloatRoundStyleE2EEESG_S1L_JEEENS4_5SM1004TMEM4LOAD26SM100_TMEM_LOAD_16dp32b32xES12_NS13_INS14_ILi2ELi4ELi3EEES17_NSV_INS5_IJS18_SE_EEENS5_IJSE_SB_EEEEEEENS4_39AutoVectorizingCopyWithAssumedAlignmentILi128EEENS4_14SM90_TMA_STOREES20_S22_S22_EEEvvEEEEvNT_6ParamsE)
        .other          _ZN7cutlass13device_kernelINS_4gemm6kernel13GemmUniversalIN4cute5tupleIJiiiiEEENS1_10collective13CollectiveMmaINS1_35MainloopSm100TmaUmmaWarpSpecializedILi7ELi2ELi4ENS5_IJNS4_1CILi1EEESB_SB_EEEEENS5_IJNSA_ILi64EEENSA_ILi128EEESF_EEENS_12float_e4m3_tENS5_IJlSB_lEEESH_SI_NS4_8TiledMMAINS4_8MMA_AtomIJNS4_10MMA_TraitsINS4_19SM100_MMA_F8F6F4_SSEJSH_SH_fSE_SF_NS4_17integral_constantINS4_4UMMA5MajorELSP_0EEESQ_NSN_INSO_7ScaleInELSR_0EEESS_EEEEEENS4_6LayoutISC_NS5_IJNSA_ILi0EEESW_SW_EEEEENS5_IJNS4_10UnderscoreESZ_SZ_EEEEENS4_13SM90_TMA_LOADENS4_14ComposedLayoutINS4_7SwizzleILi3ELi4ELi3EEENS4_18smem_ptr_flag_bitsILi8EEENSV_INS5_IJNSA_ILi8EEESF_EEENS5_IJSF_SB_EEEEEEEvNS4_8identityES12_S1C_vS1D_EENS_8epilogue10collective18CollectiveEpilogueINS1F_23Sm100TmaWarpSpecializedILi2ELi2ELi32ELb0ELb0EEEJSG_NS5_IJNSV_ISE_SB_EES1K_EEESH_SI_SH_SI_NS1F_6fusion15FusionCallbacksIS1J_NS1M_17LinearCombinationISH_fSH_fLNS_15FloatRoundStyleE2EEESG_S1L_JEEENS4_5SM1004TMEM4LOAD26SM100_TMEM_LOAD_16dp32b32xES12_NS13_INS14_ILi2ELi4ELi3EEES17_NSV_INS5_IJS18_SE_EEENS5_IJSE_SB_EEEEEEENS4_39AutoVectorizingCopyWithAssumedAlignmentILi128EEENS4_14SM90_TMA_STOREES20_S22_S22_EEEvvEEEEvNT_6ParamsE,@"STO_CUDA_ENTRY STV_DEFAULT"
_ZN7cutlass13device_kernelINS_4gemm6kernel13GemmUniversalIN4cute5tupleIJiiiiEEENS1_10collective13CollectiveMmaINS1_35MainloopSm100TmaUmmaWarpSpecializedILi7ELi2ELi4ENS5_IJNS4_1CILi1EEESB_SB_EEEEENS5_IJNSA_ILi64EEENSA_ILi128EEESF_EEENS_12float_e4m3_tENS5_IJlSB_lEEESH_SI_NS4_8TiledMMAINS4_8MMA_AtomIJNS4_10MMA_TraitsINS4_19SM100_MMA_F8F6F4_SSEJSH_SH_fSE_SF_NS4_17integral_constantINS4_4UMMA5MajorELSP_0EEESQ_NSN_INSO_7ScaleInELSR_0EEESS_EEEEEENS4_6LayoutISC_NS5_IJNSA_ILi0EEESW_SW_EEEEENS5_IJNS4_10UnderscoreESZ_SZ_EEEEENS4_13SM90_TMA_LOADENS4_14ComposedLayoutINS4_7SwizzleILi3ELi4ELi3EEENS4_18smem_ptr_flag_bitsILi8EEENSV_INS5_IJNSA_ILi8EEESF_EEENS5_IJSF_SB_EEEEEEEvNS4_8identityES12_S1C_vS1D_EENS_8epilogue10collective18CollectiveEpilogueINS1F_23Sm100TmaWarpSpecializedILi2ELi2ELi32ELb0ELb0EEEJSG_NS5_IJNSV_ISE_SB_EES1K_EEESH_SI_SH_SI_NS1F_6fusion15FusionCallbacksIS1J_NS1M_17LinearCombinationISH_fSH_fLNS_15FloatRoundStyleE2EEESG_S1L_JEEENS4_5SM1004TMEM4LOAD26SM100_TMEM_LOAD_16dp32b32xES12_NS13_INS14_ILi2ELi4ELi3EEES17_NSV_INS5_IJS18_SE_EEENS5_IJSE_SB_EEEEEEENS4_39AutoVectorizingCopyWithAssumedAlignmentILi128EEENS4_14SM90_TMA_STOREES20_S22_S22_EEEvvEEEEvNT_6ParamsE:
[----:B------:R-:W1:Y:S01]  /*0000*/  LDC R1, c[0x0][0x37c] ;  /* 0x0000df00ff017b82 */ /* 0x000e620000000800 */
[----:B------:R-:W2:Y:S01]  /*0010*/  S2R R108, SR_TID.X ;  /* 0x00000000006c7919 */ /* 0x000ea20000002100 */
[----:B------:R-:W3:Y:S01]  /*0020*/  LDCU.64 UR4, c[0x0][0x890] ;  /* 0x00011200ff0477ac */ /* 0x000ee20008000a00 */
[----:B------:R-:W-:Y:S02]  /*0030*/  PRMT R95, RZ, 0x7610, R95 ;  /* 0x00007610ff5f7816 */ /* 0x000fe4000000005f */
[----:B------:R-:W-:Y:S01]  /*0040*/  ELECT P5, URZ, PT ;  /* 0x0000000000ff782f */ /* 0x000fe200038a0000 */
[----:B------:R-:W4:Y:S01]  /*0050*/  LDCU.64 UR46, c[0x0][0x358] ;  /* 0x00006b00ff2e77ac */ /* 0x000f220008000a00 */
[----:B---3--:R-:W-:-:S04]  /*0060*/  UISETP.NE.U32.AND UP0, UPT, UR4, URZ, UPT ;  /* 0x000000ff0400728c */ /* 0x008fc8000bf05070 */
[----:B------:R-:W-:Y:S01]  /*0070*/  UISETP.NE.AND.EX UP0, UPT, UR5, URZ, UPT, UP0 ;  /* 0x000000ff0500728c */ /* 0x000fe2000bf05300 */
[----:B--2---:R-:W-:-:S05]  /*0080*/  SHF.R.U32.HI R101, RZ, 0x5, R108 ;  /* 0x00000005ff657819 */ /* 0x004fca000001166c */
[----:B------:R-:W2:Y:S02]  /*0090*/  SHFL.IDX PT, R0, R101, RZ, 0x1f ;  /* 0x00001fff65007589 */ /* 0x000ea400000e0000 */
[----:B--2---:R-:W-:Y:S01]  /*00a0*/  R2UR UR8, R0 ;  /* 0x00000000000872ca */ /* 0x004fe200000e0000 */
[----:B-1--4-:R-:W-:-:S14]  /*00b0*/  BRA.U UP0, `(.L_x_0) ;  /* 0x00000001002c7547 */ /* 0x012fdc000b800000 */
[----:B------:R-:W1:Y:S02]  /*00c0*/  LDCU.64 UR6, c[0x0][0x888] ;  /* 0x00011100ff0677ac */ /* 0x000e640008000a00 */
[----:B-1----:R-:W-:-:S04]  /*00d0*/  UISETP.NE.U32.AND UP0, UPT, UR6, URZ, UPT ;  /* 0x000000ff0600728c */ /* 0x002fc8000bf05070 */
[----:B------:R-:W-:-:S09]  /*00e0*/  UISETP.NE.AND.EX UP0, UPT, UR7, URZ, UPT, UP0 ;  /* 0x000000ff0700728c */ /* 0x000fd2000bf05300 */
[----:B------:R-:W-:Y:S05]  /*00f0*/  BRA.U !UP0, `(.L_x_1) ;  /* 0x0000000108107547 */ /* 0x000fea000b800000 */
[----:B------:R-:W1:Y:S02]  /*0100*/  LDC.64 R2, c[0x0][0x888] ;  /* 0x00022200ff027b82 */ /* 0x000e640000000a00 */
[----:B-1----:R1:W5:Y:S01]  /*0110*/  LDG.E R49, desc[UR46][R2.64] ;  /* 0x0000002e02317981 */ /* 0x002362000c1e1900 */
[----:B------:R-:W-:Y:S01]  /*0120*/  HFMA2 R95, -RZ, RZ, 0, 5.9604644775390625e-08 ;  /* 0x00000001ff5f7431 */ /* 0x000fe200000001ff */
[----:B------:R-:W-:Y:S05]  /*0130*/  BRA `(.L_x_0) ;  /* 0x00000000000c7947 */ /* 0x000fea0003800000 */
.L_x_1:
[----:B------:R-:W1:Y:S01]  /*0140*/  LDCU UR6, c[0x0][0x880] ;  /* 0x00011000ff0677ac */ /* 0x000e620008000800 */
[----:B------:R-:W-:Y:S01]  /*0150*/  HFMA2 R95, -RZ, RZ, 0, 5.9604644775390625e-08 ;  /* 0x00000001ff5f7431 */ /* 0x000fe200000001ff */
[----:B-1----:R-:W-:-:S07]  /*0160*/  MOV R49, UR6 ;  /* 0x0000000600317c02 */ /* 0x002fce0008000f00 */
.L_x_0:
[----:B------:R-:W2:Y:S02]  /*0170*/  LDCU.64 UR6, c[0x0][0x8b0] ;  /* 0x00011600ff0677ac */ /* 0x000ea40008000a00 */
[----:B--2---:R-:W-:-:S04]  /*0180*/  UISETP.NE.U32.AND UP0, UPT, UR6, URZ, UPT ;  /* 0x000000ff0600728c */ /* 0x004fc8000bf05070 */
[----:B------:R-:W-:-:S09]  /*0190*/  UISETP.NE.AND.EX UP0, UPT, UR7, URZ, UPT, UP0 ;  /* 0x000000ff0700728c */ /* 0x000fd2000bf05300 */
[----:B------:R-:W-:Y:S05]  /*01a0*/  BRA.U UP0, `(.L_x_2) ;  /* 0x0000000100247547 */ /* 0x000fea000b800000 */
[----:B------:R-:W2:Y:S02]  /*01b0*/  LDCU.64 UR6, c[0x0][0x8a8] ;  /* 0x00011500ff0677ac */ /* 0x000ea40008000a00 */
[----:B--2---:R-:W-:-:S04]  /*01c0*/  UISETP.NE.U32.AND UP0, UPT, UR6, URZ, UPT ;  /* 0x000000ff0600728c */ /* 0x004fc8000bf05070 */
[----:B------:R-:W-:-:S09]  /*01d0*/  UISETP.NE.AND.EX UP0, UPT, UR7, URZ, UPT, UP0 ;  /* 0x000000ff0700728c */ /* 0x000fd2000bf05300 */
[----:B------:R-:W-:Y:S05]  /*01e0*/  BRA.U !UP0, `(.L_x_3) ;  /* 0x00000001080c7547 */ /* 0x000fea000b800000 */
[----:B-1----:R-:W1:Y:S02]  /*01f0*/  LDC.64 R2, c[0x0][0x8a8] ;  /* 0x00022a00ff027b82 */ /* 0x002e640000000a00 */
[----:B-1----:R2:W5:Y:S01]  /*0200*/  LDG.E R47, desc[UR46][R2.64] ;  /* 0x0000002e022f7981 */ /* 0x002562000c1e1900 */
[----:B------:R-:W-:Y:S05]  /*0210*/  BRA `(.L_x_2) ;  /* 0x0000000000087947 */ /* 0x000fea0003800000 */
.L_x_3:
[----:B------:R-:W2:Y:S02]  /*0220*/  LDCU UR6, c[0x0][0x8a0] ;  /* 0x00011400ff0677ac */ /* 0x000ea40008000800 */
[----:B--2---:R-:W-:Y:S02]  /*0230*/  MOV R47, UR6 ;  /* 0x00000006002f7c02 */ /* 0x004fe40008000f00 */
.L_x_2:
[----:B------:R-:W-:Y:S01]  /*0240*/  IMAD.U32 R0, RZ, RZ, UR8 ;  /* 0x00000008ff007e24 */ /* 0x000fe2000f8e00ff */
[----:B------:R-:W-:Y:S04]  /*0250*/  BSSY.RECONVERGENT B0, `(.L_x_4) ;  /* 0x000000c000007945 */ /* 0x000fe80003800200 */
[C---:B------:R-:W-:Y:S02]  /*0260*/  ISETP.NE.OR P1, PT, R0.reuse, 0x1, !P5 ;  /* 0x000000010000780c */ /* 0x040fe40006f25670 */
[----:B------:R-:W-:-:S11]  /*0270*/  ISETP.NE.OR P0, PT, R0, 0x3, !P5 ;  /* 0x000000030000780c */ /* 0x000fd60006f05670 */
[----:B------:R-:W-:Y:S05]  /*0280*/  @P1 BRA `(.L_x_5) ;  /* 0x0000000000201947 */ /* 0x000fea0003800000 */
[----:B------:R-:W3:Y:S02]  /*0290*/  LDCU.64 UR6, c[0x0][0x348] ;  /* 0x00006900ff0677ac */ /* 0x000ee40008000a00 */
[----:B---3--:R-:W-:Y:S02]  /*02a0*/  UIADD3 UR10, UP1, UPT, UR6, 0x80, URZ ;  /* 0x00000080060a7890 */ /* 0x008fe4000ff3e0ff */
[----:B------:R-:W-:Y:S02]  /*02b0*/  UIADD3 UR6, UP0, UPT, UR6, 0x180, URZ ;  /* 0x0000018006067890 */ /* 0x000fe4000ff1e0ff */
[----:B------:R-:W-:Y:S02]  /*02c0*/  UIADD3.X UR11, UPT, UPT, URZ, UR7, URZ, UP1, !UPT ;  /* 0x00000007ff0b7290 */ /* 0x000fe40008ffe4ff */
[----:B------:R-:W-:-:S07]  /*02d0*/  UIADD3.X UR7, UPT, UPT, URZ, UR7, URZ, UP0, !UPT ;  /* 0x00000007ff077290 */ /* 0x000fce00087fe4ff */
[----:B------:R3:W-:Y:S02]  /*02e0*/  UTMACCTL.PF [UR10] ;  /* 0x000000000a0079b9 */ /* 0x0007e40008040000 */
[----:B------:R3:W-:Y:S02]  /*02f0*/  UTMACCTL.PF [UR6] ;  /* 0x00000000060079b9 */ /* 0x0007e40008040000 */
[----:B---3--:R-:W-:Y:S01]  /*0300*/  NOP ;  /* 0x0000000000007918 */ /* 0x008fe20000000000 */
.L_x_5:
[----:B------:R-:W-:Y:S05]  /*0310*/  BSYNC.RECONVERGENT B0 ;  /* 0x0000000000007941 */ /* 0x000fea0003800200 */
.L_x_4:
[----:B------:R-:W-:Y:S04]  /*0320*/  BSSY.RECONVERGENT B0, `(.L_x_6) ;  /* 0x000000a000007945 */ /* 0x000fe80003800200 */
        /* <DEDUP_REMOVED lines=9> */
.L_x_7:
[----:B------:R-:W-:Y:S05]  /*03c0*/  BSYNC.RECONVERGENT B0 ;  /* 0x0000000000007941 */ /* 0x000fea0003800200 */
.L_x_6:
[----:B------:R-:W3:Y:S01]  /*03d0*/  LDCU.64 UR6, c[0x0][0x888] ;  /* 0x00011100ff0677ac */ /* 0x000ee20008000a00 */
[----:B------:R-:W-:Y:S02]  /*03e0*/  UISETP.EQ.U32.AND UP1, UPT, UR4, URZ, UPT ;  /* 0x000000ff0400728c */ /* 0x000fe4000bf22070 */
[----:B------:R-:W-:Y:S02]  /*03f0*/  UPLOP3.LUT UP2, UPT, UPT, UPT, UPT, 0x80, 0x8 ;  /* 0x000000000008789c */ /* 0x000fe40003f4f070 */
[----:B---3--:R-:W-:-:S04]  /*0400*/  UISETP.NE.U32.AND UP0, UPT, UR6, URZ, UPT ;  /* 0x000000ff0600728c */ /* 0x008fc8000bf05070 */
[----:B------:R-:W-:-:S04]  /*0410*/  UISETP.NE.AND.EX UP0, UPT, UR7, URZ, UPT, UP0 ;  /* 0x000000ff0700728c */ /* 0x000fc8000bf05300 */
[----:B------:R-:W-:-:S04]  /*0420*/  UISETP.EQ.OR.EX UP3, UPT, UR5, URZ, !UP0, UP1 ;  /* 0x000000ff0500728c */ /* 0x000fc8000c762710 */
[----:B------:R-:W-:-:S05]  /*0430*/  UP2UR UR50, UPR, URZ, 0x8 ;  /* 0x00000008ff327883 */ /* 0x000fca0008000000 */
[----:B------:R-:W-:Y:S07]  /*0440*/  BRA.U !UP3, `(.L_x_8) ;  /* 0x000000010b207547 */ /* 0x000fee000b800000 */
[----:B------:R-:W-:Y:S01]  /*0450*/  UISETP.NE.U32.AND UP2, UPT, UR4, URZ, UPT ;  /* 0x000000ff0400728c */ /* 0x000fe2000bf45070 */
[----:B-----5:R-:W-:Y:S01]  /*0460*/  FSETP.NEU.AND P0, PT, R49, RZ, PT ;  /* 0x000000ff3100720b */ /* 0x020fe20003f0d000 */
[----:B------:R-:W-:Y:S02]  /*0470*/  USEL UR4, URZ, 0xffffffff, UP0 ;  /* 0xffffffffff047887 */ /* 0x000fe40008000000 */
[----:B------:R-:W-:-:S10]  /*0480*/  UISETP.NE.AND.EX UP2, UPT, UR5, URZ, UPT, UP2 ;  /* 0x000000ff0500728c */ /* 0x000fd4000bf45320 */
[----:B------:R-:W-:Y:S01]  /*0490*/  VOTEU.ANY UP1, P0 ;  /* 0x0000000000ff7886 */ /* 0x000fe20000020100 */
[----:B------:R-:W-:-:S04]  /*04a0*/  @!UP2 USEL UR4, URZ, 0xffffffff, UP1 ;  /* 0xffffffffff04a887 */ /* 0x000fc80008800000 */
[----:B------:R-:W-:-:S04]  /*04b0*/  ULOP3.LUT UR4, UR4, 0x1, URZ, 0xc0, !UPT ;  /* 0x0000000104047892 */ /* 0x000fc8000f8ec0ff */
[----:B------:R-:W-:-:S11]  /*04c0*/  UISETP.NE.U32.AND UP2, UPT, UR4, 0x1, UPT ;  /* 0x000000010400788c */ /* 0x000fd6000bf45070 */
.L_x_8:
[----:B-12---:R-:W1:Y:S01]  /*04d0*/  SHFL.IDX PT, R2, R101, RZ, 0x1f ;  /* 0x00001fff65027589 */ /* 0x006e6200000e0000 */
[----:B------:R-:W-:-:S04]  /*04e0*/  UISETP.NE.AND UP1, UPT, UR8, 0x2, UPT ;  /* 0x000000020800788c */ /* 0x000fc8000bf25270 */
[----:B------:R-:W-:Y:S01]  /*04f0*/  USEL UR6, URZ, 0x1, UP1 ;  /* 0x00000001ff067887 */ /* 0x000fe20008800000 */
[----:B-1----:R-:W-:-:S13]  /*0500*/  ISETP.NE.AND P0, PT, R2, RZ, PT ;  /* 0x000000ff0200720c */ /* 0x002fda0003f05270 */
[----:B------:R-:W-:Y:S05]  /*0510*/  @P0 BRA `(.L_x_9) ;  /* 0x0000000000600947 */ /* 0x000fea0003800000 */
[----:B------:R-:W1:Y:S01]  /*0520*/  S2UR UR5, SR_CgaCtaId ;  /* 0x00000000000579c3 */ /* 0x000e620000008800 */
[----:B------:R-:W-:Y:S01]  /*0530*/  UMOV UR7, 0x400 ;  /* 0x0000040000077882 */ /* 0x000fe20000000000 */
[----:B------:R-:W-:Y:S01]  /*0540*/  UMOV UR4, 0x1 ;  /* 0x0000000100047882 */ /* 0x000fe20000000000 */
[----:B------:R-:W-:Y:S01]  /*0550*/  ELECT P0, URZ, PT ;  /* 0x0000000000ff782f */ /* 0x000fe20003800000 */
[----:B------:R-:W-:-:S04]  /*0560*/  UIADD3 UR10, UPT, UPT, -UR4, 0x100000, URZ ;  /* 0x00100000040a7890 */ /* 0x000fc8000fffe1ff */
[----:B------:R-:W-:Y:S02]  /*0570*/  USHF.L.U32 UR11, UR10, 0xb, URZ ;  /* 0x0000000b0a0b7899 */ /* 0x000fe400080006ff */
[----:B------:R-:W-:Y:S02]  /*0580*/  USHF.L.U32 UR10, UR10, 0x1, URZ ;  /* 0x000000010a0a7899 */ /* 0x000fe400080006ff */
[----:B-1----:R-:W-:Y:S01]  /*0590*/  ULEA UR5, UR5, UR7, 0x18 ;  /* 0x0000000705057291 */ /* 0x002fe2000f8ec0ff */
[----:B------:R-:W1:Y:S11]  /*05a0*/  FENCE.VIEW.ASYNC.S ;  /* 0x00000000000073c6 */ /* 0x000e760000000000 */
[----:B-1----:R1:W2:Y:S01]  /*05b0*/  SYNCS.EXCH.64 URZ, [UR5], UR10 ;  /* 0x0000000a05ff75b2 */ /* 0x0022a20008000100 */
[----:B------:R1:W3:Y:S01]  /*05c0*/  SYNCS.EXCH.64 URZ, [UR5+0x38], UR10 ;  /* 0x0000380a05ff75b2 */ /* 0x0002e20008000100 */
[----:B------:R1:W4:Y:S01]  /*05d0*/  SYNCS.EXCH.64 URZ, [UR5+0x8], UR10 ;  /* 0x0000080a05ff75b2 */ /* 0x0003220008000100 */
[----:B------:R1:W1:Y:S01]  /*05e0*/  SYNCS.EXCH.64 URZ, [UR5+0x40], UR10 ;  /* 0x0000400a05ff75b2 */ /* 0x0002620008000100 */
        /* <DEDUP_REMOVED lines=10> */
[----:B------:R-:W-:Y:S01]  /*0690*/  NOP ;  /* 0x0000000000007918 */ /* 0x000fe20000000000 */
.L_x_9:
[----:B------:R-:W2:Y:S01]  /*06a0*/  SHFL.IDX PT, R2, R101, RZ, 0x1f ;  /* 0x00001fff65027589 */ /* 0x000ea200000e0000 */
[----:B------:R-:W-:Y:S01]  /*06b0*/  NOP ;  /* 0x0000000000007918 */ /* 0x000fe20000000000 */
[----:B--2---:R-:W-:-:S13]  /*06c0*/  ISETP.NE.AND P0, PT, R2, 0x1, PT ;  /* 0x000000010200780c */ /* 0x004fda0003f05270 */
[----:B------:R-:W-:Y:S05]  /*06d0*/  @P0 BRA `(.L_x_10) ;  /* 0x0000000000480947 */ /* 0x000fea0003800000 */
[----:B------:R-:W2:Y:S01]  /*06e0*/  S2UR UR7, SR_CgaCtaId ;  /* 0x00000000000779c3 */ /* 0x000ea20000008800 */
[----:B------:R-:W-:Y:S01]  /*06f0*/  UMOV UR9, 0x400 ;  /* 0x0000040000097882 */ /* 0x000fe20000000000 */
[----:B-1----:R-:W-:Y:S01]  /*0700*/  UMOV UR5, 0x20 ;  /* 0x0000002000057882 */ /* 0x002fe20000000000 */
[----:B------:R-:W-:Y:S01]  /*0710*/  UMOV UR4, 0x80 ;  /* 0x0000008000047882 */ /* 0x000fe20000000000 */
[----:B------:R-:W-:-:S04]  /*0720*/  UIADD3 UR10, UPT, UPT, -UR5, 0x100000, URZ ;  /* 0x00100000050a7890 */ /* 0x000fc8000fffe1ff */
[----:B------:R-:W-:Y:S02]  /*0730*/  USHF.L.U32 UR11, UR10, 0xb, URZ ;  /* 0x0000000b0a0b7899 */ /* 0x000fe400080006ff */
[----:B------:R-:W-:Y:S02]  /*0740*/  USHF.L.U32 UR10, UR10, 0x1, URZ ;  /* 0x000000010a0a7899 */ /* 0x000fe400080006ff */
[----:B------:R-:W-:-:S04]  /*0750*/  UIADD3 UR4, UPT, UPT, -UR4, 0x100000, URZ ;  /* 0x0010000004047890 */ /* 0x000fc8000fffe1ff */
[----:B------:R-:W-:Y:S02]  /*0760*/  USHF.L.U32 UR5, UR4, 0xb, URZ ;  /* 0x0000000b04057899 */ /* 0x000fe400080006ff */
[----:B------:R-:W-:Y:S01]  /*0770*/  USHF.L.U32 UR4, UR4, 0x1, URZ ;  /* 0x0000000104047899 */ /* 0x000fe200080006ff */
[----:B------:R-:W-:Y:S01]  /*0780*/  ELECT P0, URZ, PT ;  /* 0x0000000000ff782f */ /* 0x000fe20003800000 */
[----:B--2---:R-:W-:Y:S01]  /*0790*/  ULEA UR7, UR7, UR9, 0x18 ;  /* 0x0000000907077291 */ /* 0x004fe2000f8ec0ff */
[----:B------:R-:W1:Y:S11]  /*07a0*/  FENCE.VIEW.ASYNC.S ;  /* 0x00000000000073c6 */ /* 0x000e760000000000 */
[----:B-1----:R2:W1:Y:S01]  /*07b0*/  SYNCS.EXCH.64 URZ, [UR7+0x70], UR10 ;  /* 0x0000700a07ff75b2 */ /* 0x0024620008000100 */
[----:B------:R2:W1:Y:S01]  /*07c0*/  SYNCS.EXCH.64 URZ, [UR7+0x80], UR4 ;  /* 0x0000800407ff75b2 */ /* 0x0004620008000100 */
[----:B------:R2:W1:Y:S01]  /*07d0*/  SYNCS.EXCH.64 URZ, [UR7+0x78], UR10 ;  /* 0x0000780a07ff75b2 */ /* 0x0004620008000100 */
[----:B------:R2:W1:Y:S02]  /*07e0*/  SYNCS.EXCH.64 URZ, [UR7+0x88], UR4 ;  /* 0x0000880407ff75b2 */ /* 0x0004640008000100 */
[----:B--2---:R-:W-:Y:S01]  /*07f0*/  NOP ;  /* 0x0000000000007918 */ /* 0x004fe20000000000 */
.L_x_10:
[----:B------:R-:W2:Y:S01]  /*0800*/  SHFL.IDX PT, R2, R101, RZ, 0x1f ;  /* 0x00001fff65027589 */ /* 0x000ea200000e0000 */
[----:B------:R-:W-:Y:S01]  /*0810*/  NOP ;  /* 0x0000000000007918 */ /* 0x000fe20000000000 */
[----:B--2---:R-:W-:-:S13]  /*0820*/  ISETP.NE.AND P0, PT, R2, 0x3, PT ;  /* 0x000000030200780c */ /* 0x004fda0003f05270 */
[----:B------:R-:W-:Y:S05]  /*0830*/  @P0 BRA `(.L_x_11) ;  /* 0x0000000000300947 */ /* 0x000fea0003800000 */
[----:B-1----:R-:W1:Y:S01]  /*0840*/  S2UR UR5, SR_CgaCtaId ;  /* 0x00000000000579c3 */ /* 0x002e620000008800 */
        /* <DEDUP_REMOVED lines=8> */
[----:B-1----:R2:W1:Y:S01]  /*08d0*/  SYNCS.EXCH.64 URZ, [UR5+0x90], UR10 ;  /* 0x0000900a05ff75b2 */ /* 0x0024620008000100 */
[----:B------:R2:W1:Y:S02]  /*08e0*/  SYNCS.EXCH.64 URZ, [UR5+0x98], UR10 ;  /* 0x0000980a05ff75b2 */ /* 0x0004640008000100 */
[----:B--2---:R-:W-:Y:S01]  /*08f0*/  NOP ;  /* 0x0000000000007918 */ /* 0x004fe20000000000 */
.L_x_11:
[----:B------:R-:W2:Y:S01]  /*0900*/  SHFL.IDX PT, R2, R101, RZ, 0x1f ;  /* 0x00001fff65027589 */ /* 0x000ea200000e0000 */
[----:B------:R-:W-:Y:S01]  /*0910*/  NOP ;  /* 0x0000000000007918 */ /* 0x000fe20000000000 */
[----:B--2---:R-:W-:-:S13]  /*0920*/  ISETP.NE.AND P0, PT, R2, 0x4, PT ;  /* 0x000000040200780c */ /* 0x004fda0003f05270 */
[----:B------:R-:W-:Y:S05]  /*0930*/  @P0 BRA `(.L_x_12) ;  /* 0x00000000004c0947 */ /* 0x000fea0003800000 */
[----:B-1----:R-:W1:Y:S01]  /*0940*/  S2UR UR5, SR_CgaCtaId ;  /* 0x00000000000579c3 */ /* 0x002e620000008800 */
[----:B------:R-:W-:Y:S01]  /*0950*/  UMOV UR9, 0x100 ;  /* 0x0000010000097882 */ /* 0x000fe20000000000 */
[----:B------:R-:W-:Y:S01]  /*0960*/  UMOV UR7, 0x400 ;  /* 0x0000040000077882 */ /* 0x000fe20000000000 */
[----:B------:R-:W-:Y:S01]  /*0970*/  USEL UR9, UR9, 0xe0, UP2 ;  /* 0x000000e009097887 */ /* 0x000fe20009000000 */
[----:B------:R-:W-:Y:S01]  /*0980*/  UMOV UR4, 0x1 ;  /* 0x0000000100047882 */ /* 0x000fe20000000000 */
[----:B------:R-:W-:Y:S01]  /*0990*/  ELECT P0, URZ, PT ;  /* 0x0000000000ff782f */ /* 0x000fe20003800000 */
[----:B------:R-:W-:-:S04]  /*09a0*/  UIADD3 UR10, UPT, UPT, -UR4, 0x100000, URZ ;  /* 0x00100000040a7890 */ /* 0x000fc8000fffe1ff */
[----:B------:R-:W-:Y:S02]  /*09b0*/  USHF.L.U32 UR11, UR10, 0xb, URZ ;  /* 0x0000000b0a0b7899 */ /* 0x000fe400080006ff */
[----:B------:R-:W-:Y:S02]  /*09c0*/  USHF.L.U32 UR10, UR10, 0x1, URZ ;  /* 0x000000010a0a7899 */ /* 0x000fe400080006ff */
[----:B------:R-:W-:-:S04]  /*09d0*/  UIADD3 UR12, UPT, UPT, -UR9, 0x100000, URZ ;  /* 0x00100000090c7890 */ /* 0x000fc8000fffe1ff */
[----:B------:R-:W-:Y:S02]  /*09e0*/  USHF.L.U32 UR13, UR12, 0xb, URZ ;  /* 0x0000000b0c0d7899 */ /* 0x000fe400080006ff */
[----:B------:R-:W-:Y:S02]  /*09f0*/  USHF.L.U32 UR12, UR12, 0x1, URZ ;  /* 0x000000010c0c7899 */ /* 0x000fe400080006ff */
[----:B-1----:R-:W-:Y:S01]  /*0a00*/  ULEA UR5, UR5, UR7, 0x18 ;  /* 0x0000000705057291 */ /* 0x002fe2000f8ec0ff */
[----:B------:R-:W1:Y:S11]  /*0a10*/  FENCE.VIEW.ASYNC.S ;  /* 0x00000000000073c6 */ /* 0x000e760000000000 */
[----:B-1----:R2:W1:Y:S01]  /*0a20*/  SYNCS.EXCH.64 URZ, [UR5+0xa0], UR10 ;  /* 0x0000a00a05ff75b2 */ /* 0x0024620008000100 */
[----:B------:R2:W1:Y:S01]  /*0a30*/  SYNCS.EXCH.64 URZ, [UR5+0xb0], UR12 ;  /* 0x0000b00c05ff75b2 */ /* 0x0004620008000100 */
[----:B------:R2:W1:Y:S01]  /*0a40*/  SYNCS.EXCH.64 URZ, [UR5+0xa8], UR10 ;  /* 0x0000a80a05ff75b2 */ /* 0x0004620008000100 */
[----:B------:R2:W1:Y:S02]  /*0a50*/  SYNCS.EXCH.64 URZ, [UR5+0xb8], UR12 ;  /* 0x0000b80c05ff75b2 */ /* 0x0004640008000100 */
[----:B--2---:R-:W-:Y:S01]  /*0a60*/  NOP ;  /* 0x0000000000007918 */ /* 0x004fe20000000000 */
.L_x_12:
        /* <DEDUP_REMOVED lines=20> */
[----:B------:R2:W1:Y:S01]  /*0bb0*/  SYNCS.EXCH.64 URZ, [UR7+0xe8], UR4 ;  /* 0x0000e80407ff75b2 */ /* 0x0004620008000100 */
[----:B------:R2:W1:Y:S01]  /*0bc0*/  SYNCS.EXCH.64 URZ, [UR7+0xd0], UR10 ;  /* 0x0000d00a07ff75b2 */ /* 0x0004620008000100 */
[----:B------:R2:W1:Y:S01]  /*0bd0*/  SYNCS.EXCH.64 URZ, [UR7+0xf0], UR4 ;  /* 0x0000f00407ff75b2 */ /* 0x0004620008000100 */
[----:B------:R2:W1:Y:S01]  /*0be0*/  SYNCS.EXCH.64 URZ, [UR7+0xd8], UR10 ;  /* 0x0000d80a07ff75b2 */ /* 0x0004620008000100 */
[----:B------:R2:W1:Y:S02]  /*0bf0*/  SYNCS.EXCH.64 URZ, [UR7+0xf8], UR4 ;  /* 0x0000f80407ff75b2 */ /* 0x0004640008000100 */
[----:B--2---:R-:W-:Y:S01]  /*0c00*/  NOP ;  /* 0x0000000000007918 */ /* 0x004fe20000000000 */
.L_x_13:
        /* <DEDUP_REMOVED lines=18> */
.L_x_14:
[----:B-1----:R-:W1:Y:S01]  /*0d30*/  S2UR UR5, SR_CTAID.X ;  /* 0x00000000000579c3 */ /* 0x002e620000002500 */
[----:B------:R-:W-:-:S05]  /*0d40*/  CS2R.32 R96, SR_CgaSize ;  /* 0x0000000000607805 */ /* 0x000fca0000008a00 */
[----:B------:R-:W-:-:S05]  /*0d50*/  IMAD R96, R96, -0xa0, RZ ;  /* 0xffffff6060607824 */ /* 0x000fca00078e02ff */
[----:B------:R-:W-:-:S14]  /*0d60*/  R2UR UR9, R96 ;  /* 0x00000000600972ca */ /* 0x000fdc00000e0000 */
[----:B------:R-:W2:Y:S01]  /*0d70*/  LDCU UR9, c[0x0][UR9+0x2b0] ;  /* 0x00005600090977ac */ /* 0x000ea20008000800 */
[----:B------:R-:W-:Y:S01]  /*0d80*/  NOP ;  /* 0x0000000000007918 */ /* 0x000fe20000000000 */
[----:B------:R-:W-:-:S05]  /*0d90*/  CS2R.32 R96, SR_CgaSize ;  /* 0x0000000000607805 */ /* 0x000fca0000008a00 */
[----:B------:R-:W-:-:S05]  /*0da0*/  IMAD R96, R96, -0xa0, RZ ;  /* 0xffffff6060607824 */ /* 0x000fca00078e02ff */
[----:B------:R-:W-:-:S14]  /*0db0*/  R2UR UR7, R96 ;  /* 0x00000000600772ca */ /* 0x000fdc00000e0000 */
[----:B------:R-:W3:Y:S01]  /*0dc0*/  LDCU UR7, c[0x0][UR7+0x2b4] ;  /* 0x00005680070777ac */ /* 0x000ee20008000800 */
[----:B------:R-:W4:Y:S08]  /*0dd0*/  S2UR UR4, SR_CTAID.Y ;  /* 0x00000000000479c3 */ /* 0x000f300000002600 */
[----:B------:R-:W3:Y:S01]  /*0de0*/  LDC R9, c[0x0][0xb24] ;  /* 0x0002c900ff097b82 */ /* 0x000ee20000000800 */
[----:B-1----:R-:W-:-:S02]  /*0df0*/  I2FP.F32.U32 R4, UR5 ;  /* 0x0000000500047c45 */ /* 0x002fc40008201000 */
[----:B------:R-:W-:-:S05]  /*0e00*/  CS2R.32 R5, SR_CgaSize ;  /* 0x0000000000057805 */ /* 0x000fca0000008a00 */
[----:B------:R-:W-:-:S06]  /*0e10*/  IMAD R5, R5, -0xa0, RZ ;  /* 0xffffff6005057824 */ /* 0x000fcc00078e02ff */
[----:B------:R-:W1:Y:S01]  /*0e20*/  LDC R5, c[0x0][R5+0x2a0] ;  /* 0x0000a80005057b82 */ /* 0x000e620000000800 */
[----:B------:R-:W-:Y:S01]  /*0e30*/  MOV R21, UR5 ;  /* 0x0000000500157c02 */ /* 0x000fe20008000f00 */
[----:B--2---:R-:W-:Y:S01]  /*0e40*/  FMUL R4, R4, UR9 ;  /* 0x0000000904047c20 */ /* 0x004fe20008400000 */
[----:B----4-:R-:W-:Y:S02]  /*0e50*/  I2FP.F32.U32 R2, UR4 ;  /* 0x0000000400027c45 */ /* 0x010fe40008201000 */
[----:B------:R-:W-:-:S05]  /*0e60*/  CS2R.32 R3, SR_CgaSize ;  /* 0x0000000000037805 */ /* 0x000fca0000008a00 */
[----:B------:R-:W-:-:S06]  /*0e70*/  IMAD R3, R3, -0xa0, RZ ;  /* 0xffffff6003037824 */ /* 0x000fcc00078e02ff */
[----:B------:R-:W2:Y:S01]  /*0e80*/  LDC R3, c[0x0][R3+0x2a4] ;  /* 0x0000a90003037b82 */ /* 0x000ea20000000800 */
[----:B------:R-:W4:Y:S01]  /*0e90*/  F2I.U32.TRUNC.NTZ R96, R4 ;  /* 0x0000000400607305 */ /* 0x000f22000020f000 */
[----:B------:R-:W-:Y:S01]  /*0ea0*/  MOV R20, UR4 ;  /* 0x0000000400147c02 */ /* 0x000fe20008000f00 */
[----:B---3--:R-:W-:-:S05]  /*0eb0*/  FMUL R2, R2, UR7 ;  /* 0x0000000702027c20 */ /* 0x008fca0008400000 */
[----:B------:R-:W-:Y:S01]  /*0ec0*/  BAR.SYNC.DEFER_BLOCKING 0x0 ;  /* 0x0000000000007b1d */ /* 0x000fe20000010000 */
[----:B------:R-:W-:-:S05]  /*0ed0*/  ISETP.GE.AND P0, PT, R9, 0x1, PT ;  /* 0x000000010900780c */ /* 0x000fca0003f06270 */
[----:B------:R-:W3:Y:S02]  /*0ee0*/  F2I.U32.TRUNC.NTZ R94, R2 ;  /* 0x00000002005e7305 */ /* 0x000ee4000020f000 */
[----:B------:R-:W2:Y:S01]  /*0ef0*/  S2UR UR36, SR_CTAID.Z ;  /* 0x00000000002479c3 */ /* 0x000ea20000002700 */
[----:B----4-:R-:W-:-:S05]  /*0f00*/  IADD3 R96, PT, PT, -R96, RZ, RZ ;  /* 0x000000ff60607210 */ /* 0x010fca0007ffe1ff */
[----:B-1----:R-:W-:Y:S01]  /*0f10*/  IMAD R96, R5, R96, UR5 ;  /* 0x0000000505607e24 */ /* 0x002fe2000f8e0260 */
[----:B---3--:R-:W-:-:S05]  /*0f20*/  IADD3 R94, PT, PT, -R94, RZ, RZ ;  /* 0x000000ff5e5e7210 */ /* 0x008fca0007ffe1ff */
[----:B--2---:R-:W-:Y:S01]  /*0f30*/  IMAD R94, R3, R94, UR4 ;  /* 0x00000004035e7e24 */ /* 0x004fe2000f8e025e */
[----:B------:R-:W-:Y:S06]  /*0f40*/  @!P0 BRA `(.L_x_15) ;  /* 0x0000000000b88947 */ /* 0x000fec0003800000 */
[----:B------:R-:W1:Y:S01]  /*0f50*/  LDC.64 R4, c[0x0][0xb18] ;  /* 0x0002c600ff047b82 */ /* 0x000e620000000a00 */
[----:B------:R-:W-:-:S07]  /*0f60*/  ISETP.NE.AND P0, PT, R9, 0x1, PT ;  /* 0x000000010900780c */ /* 0x000fce0003f05270 */
[----:B------:R-:W2:Y:S08]  /*0f70*/  LDC R10, c[0x0][0xb0c] ;  /* 0x0002c300ff0a7b82 */ /* 0x000eb00000000800 */
[----:B------:R-:W3:Y:S08]  /*0f80*/  LDC R11, c[0x0][0x370] ;  /* 0x0000dc00ff0b7b82 */ /* 0x000ef00000000800 */
[----:B------:R-:W4:Y:S01]  /*0f90*/  LDC R12, c[0x0][0x374] ;  /* 0x0000dd00ff0c7b82 */ /* 0x000f220000000800 */
[----:B-1----:R-:W-:-:S07]  /*0fa0*/  ISETP.NE.AND P1, PT, R4, 0x1, PT ;  /* 0x000000010400780c */ /* 0x002fce0003f25270 */
[----:B------:R-:W3:Y:S01]  /*0fb0*/  LDC.64 R6, c[0x0][0xb10] ;  /* 0x0002c400ff067b82 */ /* 0x000ee20000000a00 */
[----:B--2---:R-:W-:-:S07]  /*0fc0*/  ISETP.NE.AND P2, PT, R10, 0x1, PT ;  /* 0x000000010a00780c */ /* 0x004fce0003f45270 */
[----:B------:R-:W1:Y:S08]  /*0fd0*/  LDC R8, c[0x0][0xb20] ;  /* 0x0002c800ff087b82 */ /* 0x000e700000000800 */
[----:B------:R-:W2:Y:S01]  /*0fe0*/  LDC.64 R2, c[0x0][0xb28] ;  /* 0x0002ca00ff027b82 */ /* 0x000ea20000000a00 */
[----:B----4-:R-:W-:-:S04]  /*0ff0*/  IMAD.HI.U32 R13, R12, R5, RZ ;  /* 0x000000050c0d7227 */ /* 0x010fc800078e00ff */
[----:B------:R-:W-:-:S04]  /*1000*/  IMAD.HI.U32 R5, R20, R5, RZ ;  /* 0x0000000514057227 */ /* 0x000fc800078e00ff */
[----:B---3--:R-:W-:-:S04]  /*1010*/  IMAD.HI.U32 R14, R11, R6, RZ ;  /* 0x000000060b0e7227 */ /* 0x008fc800078e00ff */
[C---:B------:R-:W-:Y:S01]  /*1020*/  IMAD.HI.U32 R16, R21.reuse, R6, RZ ;  /* 0x0000000615107227 */ /* 0x040fe200078e00ff */
[-C--:B------:R-:W-:Y:S02]  /*1030*/  @P2 SHF.R.U32.HI R11, RZ, R7.reuse, R14 ;  /* 0x00000007ff0b2219 */ /* 0x080fe4000001160e */
[-C--:B-1----:R-:W-:Y:S02]  /*1040*/  @P1 SHF.R.U32.HI R12, RZ, R8.reuse, R13 ;  /* 0x00000008ff0c1219 */ /* 0x082fe4000001160d */
[----:B------:R-:W-:Y:S02]  /*1050*/  SHF.R.U32.HI R5, RZ, R8, R5 ;  /* 0x00000008ff057219 */ /* 0x000fe40000011605 */
[----:B------:R-:W-:Y:S02]  /*1060*/  SHF.R.U32.HI R16, RZ, R7, R16 ;  /* 0x00000007ff107219 */ /* 0x000fe40000011610 */
[----:B------:R-:W-:Y:S01]  /*1070*/  SEL R5, R20, R5, !P1 ;  /* 0x0000000514057207 */ /* 0x000fe20004800000 */
[----:B--2---:R-:W-:Y:S01]  /*1080*/  IMAD.HI.U32 R14, R12, R2, RZ ;  /* 0x000000020c0e7227 */ /* 0x004fe200078e00ff */
[----:B------:R-:W-:-:S02]  /*1090*/  SEL R7, R21, R16, !P2 ;  /* 0x0000001015077207 */ /* 0x000fc40005000000 */
[----:B------:R-:W-:Y:S01]  /*10a0*/  IADD3 R13, PT, PT, -R5, RZ, RZ ;  /* 0x000000ff050d7210 */ /* 0x000fe20007ffe1ff */
[----:B------:R-:W-:Y:S01]  /*10b0*/  IMAD.HI.U32 R6, R11, R2, RZ ;  /* 0x000000020b067227 */ /* 0x000fe200078e00ff */
[----:B------:R-:W-:-:S03]  /*10c0*/  @P0 SHF.R.U32.HI R12, RZ, R3, R14 ;  /* 0x00000003ff0c0219 */ /* 0x000fc6000001160e */
[----:B------:R-:W-:Y:S01]  /*10d0*/  IMAD R13, R4, R13, R20 ;  /* 0x0000000d040d7224 */ /* 0x000fe200078e0214 */
[----:B------:R-:W-:Y:S01]  /*10e0*/  @P0 SHF.R.U32.HI R11, RZ, R3, R6 ;  /* 0x00000003ff0b0219 */ /* 0x000fe20000011606 */
[----:B------:R-:W-:-:S04]  /*10f0*/  IMAD R12, R12, R9, RZ ;  /* 0x000000090c0c7224 */ /* 0x000fc800078e02ff */
[----:B------:R-:W-:Y:S01]  /*1100*/  IMAD R6, R11, R9, RZ ;  /* 0x000000090b067224 */ /* 0x000fe200078e02ff */
[----:B------:R-:W-:-:S04]  /*1110*/  ISETP.GE.AND P1, PT, R5, R12, PT ;  /* 0x0000000c0500720c */ /* 0x000fc80003f26270 */
[----:B------:R-:W-:Y:S01]  /*1120*/  ISETP.GE.OR P1, PT, R7, R6, P1 ;  /* 0x000000060700720c */ /* 0x000fe20000f26670 */
[----:B------:R-:W-:-:S05]  /*1130*/  IMAD.HI.U32 R6, R5, R2, RZ ;  /* 0x0000000205067227 */ /* 0x000fca00078e00ff */
[----:B------:R-:W-:-:S04]  /*1140*/  SHF.R.U32.HI R6, RZ, R3, R6 ;  /* 0x00000003ff067219 */ /* 0x000fc80000011606 */
[----:B------:R-:W-:-:S03]  /*1150*/  SEL R6, R5, R6, !P0 ;  /* 0x0000000605067207 */ /* 0x000fc60004000000 */
[----:B------:R-:W-:Y:S01]  /*1160*/  @!P1 IMAD.HI.U32 R8, R7, R2, RZ ;  /* 0x0000000207089227 */ /* 0x000fe200078e00ff */
[----:B------:R-:W-:-:S04]  /*1170*/  IADD3 R2, PT, PT, -R6, RZ, RZ ;  /* 0x000000ff06027210 */ /* 0x000fc80007ffe1ff */
[----:B------:R-:W-:Y:S01]  /*1180*/  @!P1 SHF.R.U32.HI R8, RZ, R3, R8 ;  /* 0x00000003ff089219 */ /* 0x000fe20000011608 */
[----:B------:R-:W-:-:S03]  /*1190*/  IMAD R2, R9, R2, R5 ;  /* 0x0000000209027224 */ /* 0x000fc600078e0205 */
[----:B------:R-:W-:-:S05]  /*11a0*/  @!P1 SEL R3, R7, R8, !P0 ;  /* 0x0000000807039207 */ /* 0x000fca0004000000 */
[--C-:B------:R-:W-:Y:S02]  /*11b0*/  @!P1 IMAD.IADD R6, R6, 0x1, -R3.reuse ;  /* 0x0000000106069824 */ /* 0x100fe400078e0a03 */
[----:B------:R-:W-:Y:S01]  /*11c0*/  @!P1 IMAD R3, R2, R11, R3 ;  /* 0x0000000b02039224 */ /* 0x000fe200078e0203 */
[----:B------:R-:W-:Y:S01]  /*11d0*/  IADD3 R2, PT, PT, -R7, RZ, RZ ;  /* 0x000000ff07027210 */ /* 0x000fe20007ffe1ff */
[----:B------:R-:W-:Y:S02]  /*11e0*/  @!P1 IMAD R5, R6, R9, R7 ;  /* 0x0000000906059224 */ /* 0x000fe400078e0207 */
[----:B------:R-:W-:Y:S02]  /*11f0*/  @!P1 IMAD.MOV.U32 R7, RZ, RZ, R3 ;  /* 0x000000ffff079224 */ /* 0x000fe400078e0003 */
[----:B------:R-:W-:Y:S02]  /*1200*/  IMAD R2, R10, R2, R21 ;  /* 0x000000020a027224 */ /* 0x000fe400078e0215 */
[----:B------:R-:W-:-:S02]  /*1210*/  IMAD R20, R5, R4, R13 ;  /* 0x0000000405147224 */ /* 0x000fc400078e020d */
[----:B------:R-:W-:Y:S02]  /*1220*/  IMAD R21, R7, R10, R2 ;  /* 0x0000000a07157224 */ /* 0x000fe400078e0202 */
.L_x_15:
[----:B------:R-:W1:Y:S01]  /*1230*/  LDCU UR4, c[0x0][0xb30] ;  /* 0x00016600ff0477ac */ /* 0x000e620008000800 */
[----:B------:R-:W2:Y:S08]  /*1240*/  S2UR UR37, SR_CgaCtaId ;  /* 0x00000000002579c3 */ /* 0x000eb00000008800 */
[----:B------:R-:W3:Y:S01]  /*1250*/  LDC R40, c[0x0][0xb24] ;  /* 0x0002c900ff287b82 */ /* 0x000ee20000000800 */
[----:B-1----:R-:W-:-:S09]  /*1260*/  UISETP.NE.AND UP1, UPT, UR4, 0x1, UPT ;  /* 0x000000010400788c */ /* 0x002fd2000bf25270 */
[----:B--2---:R-:W-:Y:S05]  /*1270*/  BRA.U UP1, `(.L_x_16) ;  /* 0x0000000101407547 */ /* 0x004fea000b800000 */
[----:B------:R-:W1:Y:S08]  /*1280*/  LDC.64 R4, c[0x0][0xb10] ;  /* 0x0002c400ff047b82 */ /* 0x000e700000000a00 */
[----:B------:R-:W2:Y:S08]  /*1290*/  LDC.64 R2, c[0x0][0xb18] ;  /* 0x0002c600ff027b82 */ /* 0x000eb00000000a00 */
[----:B------:R-:W4:Y:S08]  /*12a0*/  LDC R6, c[0x0][0xb20] ;  /* 0x0002c800ff067b82 */ /* 0x000f300000000800 */
[----:B------:R-:W3:Y:S01]  /*12b0*/  LDC R8, c[0x0][0xb0c] ;  /* 0x0002c300ff087b82 */ /* 0x000ee20000000800 */
[----:B-1----:R-:W-:-:S05]  /*12c0*/  IMAD.HI.U32 R4, R21, R4, RZ ;  /* 0x0000000415047227 */ /* 0x002fca00078e00ff */
[----:B------:R-:W-:Y:S01]  /*12d0*/  SHF.R.U32.HI R4, RZ, R5, R4 ;  /* 0x00000005ff047219 */ /* 0x000fe20000011604 */
[----:B--2---:R-:W-:Y:S01]  /*12e0*/  IMAD.HI.U32 R3, R20, R3, RZ ;  /* 0x0000000314037227 */ /* 0x004fe200078e00ff */
[----:B------:R-:W-:-:S04]  /*12f0*/  ISETP.NE.AND P0, PT, R2, 0x1, PT ;  /* 0x000000010200780c */ /* 0x000fc80003f05270 */
[----:B----4-:R-:W-:-:S04]  /*1300*/  SHF.R.U32.HI R3, RZ, R6, R3 ;  /* 0x00000006ff037219 */ /* 0x010fc80000011603 */
[----:B------:R-:W-:Y:S02]  /*1310*/  SEL R3, R20, R3, !P0 ;  /* 0x0000000314037207 */ /* 0x000fe40004000000 */
[----:B---3--:R-:W-:-:S04]  /*1320*/  ISETP.NE.AND P1, PT, R8, 0x1, PT ;  /* 0x000000010800780c */ /* 0x008fc80003f25270 */
[----:B------:R-:W-:-:S05]  /*1330*/  SEL R4, R21, R4, !P1 ;  /* 0x0000000415047207 */ /* 0x000fca0004800000 */
[----:B------:R-:W-:Y:S02]  /*1340*/  IMAD.IADD R5, R3, 0x1, -R4 ;  /* 0x0000000103057824 */ /* 0x000fe400078e0a04 */
[----:B------:R-:W-:Y:S02]  /*1350*/  IMAD.IADD R3, R4, 0x1, -R3 ;  /* 0x0000000104037824 */ /* 0x000fe400078e0a03 */
[----:B------:R-:W-:Y:S02]  /*1360*/  IMAD R21, R5, R8, R21 ;  /* 0x0000000805157224 */ /* 0x000fe400078e0215 */
[----:B------:R-:W-:-:S07]  /*1370*/  IMAD R20, R3, R2, R20 ;  /* 0x0000000203147224 */ /* 0x000fce00078e0214 */
.L_x_16:
[----:B------:R-:W-:Y:S01]  /*1380*/  BAR.SYNC.DEFER_BLOCKING 0x0 ;  /* 0x0000000000007b1d */ /* 0x000fe20000010000 */
[----:B------:R-:W-:Y:S01]  /*1390*/  UISETP.NE.AND UP1, UPT, UR8, 0x2, UPT ;  /* 0x000000020800788c */ /* 0x000fe2000bf25270 */
[----:B------:R-:W-:Y:S02]  /*13a0*/  ISETP.NE.OR P5, PT, R0, 0x2, !P5 ;  /* 0x000000020000780c */ /* 0x000fe40006fa5670 */
[----:B------:R-:W-:-:S06]  /*13b0*/  LOP3.LUT R2, R108, 0x1f, RZ, 0xc0, !PT ;  /* 0x0000001f6c027812 */ /* 0x000fcc00078ec0ff */
[----:B------:R-:W-:Y:S05]  /*13c0*/  BRA.U UP1, `(.L_x_17) ;  /* 0x0000001101cc7547 */ /* 0x000fea000b800000 */
[----:B------:R-:W1:Y:S01]  /*13d0*/  LDCU UR13, c[0x0][0x38c] ;  /* 0x00007180ff0d77ac */ /* 0x000e620008000800 */
[----:B------:R-:W2:Y:S01]  /*13e0*/  LDC R9, c[0x0][0x370] ;  /* 0x0000dc00ff097b82 */ /* 0x000ea20000000800 */
[----:B------:R-:W-:Y:S01]  /*13f0*/  PLOP3.LUT P1, PT, PT, PT, UP2, 0x80, 0x8 ;  /* 0x000000000008781c */ /* 0x000fe20003f2f028 */
[----:B------:R-:W-:Y:S01]  /*1400*/  HFMA2 R12, -RZ, RZ, 0, 0 ;  /* 0x00000000ff0c7431 */ /* 0x000fe200000001ff */
[----:B------:R-:W-:Y:S01]  /*1410*/  ISETP.EQ.OR P4, PT, R2, RZ, P5 ;  /* 0x000000ff0200720c */ /* 0x000fe20002f82670 */
[----:B------:R-:W-:Y:S01]  /*1420*/  IMAD.MOV.U32 R15, RZ, RZ, 0x1 ;  /* 0x00000001ff0f7424 */ /* 0x000fe200078e00ff */
[----:B------:R-:W-:Y:S01]  /*1430*/  PLOP3.LUT P1, PT, P1, PT, PT, 0x8, 0x80 ;  /* 0x000000000080781c */ /* 0x000fe20000f2e170 */
[----:B------:R-:W-:Y:S01]  /*1440*/  IMAD.MOV.U32 R14, RZ, RZ, RZ ;  /* 0x000000ffff0e7224 */ /* 0x000fe200078e00ff */
[----:B------:R-:W-:Y:S01]  /*1450*/  MOV R8, 0x1 ;  /* 0x0000000100087802 */ /* 0x000fe20000000f00 */
[----:B------:R-:W4:Y:S01]  /*1460*/  LDC R0, c[0x0][0x374] ;  /* 0x0000dd00ff007b82 */ /* 0x000f220000000800 */
[----:B------:R-:W-:Y:S01]  /*1470*/  IMAD.MOV.U32 R10, RZ, RZ, RZ ;  /* 0x000000ffff0a7224 */ /* 0x000fe200078e00ff */
[----:B------:R-:W2:Y:S01]  /*1480*/  LDCU.64 UR22, c[0x0][0x348] ;  /* 0x00006900ff1677ac */ /* 0x000ea20008000a00 */
[----:B------:R-:W-:Y:S01]  /*1490*/  UMOV UR6, URZ ;  /* 0x000000ff00067c82 */ /* 0x000fe20008000000 */
[----:B-1----:R-:W-:-:S04]  /*14a0*/  UIADD3 UR5, UPT, UPT, UR13, 0x7f, URZ ;  /* 0x0000007f0d057890 */ /* 0x002fc8000fffe0ff */
[----:B------:R-:W-:-:S04]  /*14b0*/  USHF.R.S32.HI UR4, URZ, 0x1f, UR5 ;  /* 0x0000001fff047899 */ /* 0x000fc80008011405 */
[----:B------:R-:W-:-:S04]  /*14c0*/  ULEA.HI UR4, UR4, UR5, URZ, 0x7 ;  /* 0x0000000504047291 */ /* 0x000fc8000f8f38ff */
[----:B------:R-:W-:Y:S02]  /*14d0*/  USHF.R.S32.HI UR15, URZ, 0x7, UR4 ;  /* 0x00000007ff0f7899 */ /* 0x000fe40008011404 */
[----:B------:R-:W-:Y:S02]  /*14e0*/  UIADD3 UR4, UPT, UPT, UR13, -0x1, URZ ;  /* 0xffffffff0d047890 */ /* 0x000fe4000fffe0ff */
[----:B------:R-:W-:Y:S02]  /*14f0*/  UISETP.LT.U32.AND UP0, UPT, UR15, 0x7, UPT ;  /* 0x000000070f00788c */ /* 0x000fe4000bf01070 */
[----:B------:R-:W-:Y:S02]  /*1500*/  UISETP.GE.U32.AND UP1, UPT, UR4, -0xff, UPT ;  /* 0xffffff010400788c */ /* 0x000fe4000bf26070 */
[----:B------:R-:W-:Y:S02]  /*1510*/  USEL UR14, UR15, 0x7, UP0 ;  /* 0x000000070f0e7887 */ /* 0x000fe40008000000 */
[----:B------:R-:W-:-:S02]  /*1520*/  UIADD3 UR13, UPT, UPT, UR13, 0xfe, URZ ;  /* 0x000000fe0d0d7890 */ /* 0x000fc4000fffe0ff */
[----:B------:R-:W-:Y:S02]  /*1530*/  UIADD3 UR5, UPT, UPT, UR14, -0x1, URZ ;  /* 0xffffffff0e057890 */ /* 0x000fe4000fffe0ff */
[----:B------:R-:W-:-:S03]  /*1540*/  UIADD3 UR7, UPT, UPT, UR15, -UR14, URZ ;  /* 0x8000000e0f077290 */ /* 0x000fc6000fffe0ff */
[----:B------:R-:W-:-:S04]  /*1550*/  @UP1 UIADD3 UR5, UPT, UPT, UR14, URZ, URZ ;  /* 0x000000ff0e051290 */ /* 0x000fc8000fffe0ff */
[----:B--2---:R-:W-:-:S12]  /*1560*/  UIADD3 UR5, UPT, UPT, UR5, 0x1, URZ ;  /* 0x0000000105057890 */ /* 0x004fd8000fffe0ff */
.L_x_35:
[----:B------:R-:W-:Y:S01]  /*1570*/  UISETP.NE.AND UP0, UPT, UR37, URZ, UPT ;  /* 0x000000ff2500728c */ /* 0x000fe2000bf05270 */
[----:B------:R-:W1:Y:S08]  /*1580*/  S2UR UR37, SR_CgaCtaId ;  /* 0x00000000002579c3 */ /* 0x000e700000008800 */
[----:B------:R-:W-:Y:S05]  /*1590*/  BRA.U UP0, `(.L_x_18) ;  /* 0x0000000100347547 */ /* 0x000fea000b800000 */
[----:B------:R-:W2:Y:S01]  /*15a0*/  S2R R2, SR_CgaCtaId ;  /* 0x0000000000027919 */ /* 0x000ea20000008800 */
[----:B------:R-:W-:-:S04]  /*15b0*/  MOV R3, 0x400 ;  /* 0x0000040000037802 */ /* 0x000fc80000000f00 */
[----:B--2---:R-:W-:Y:S02]  /*15c0*/  LEA R3, R2, R3, 0x18 ;  /* 0x0000000302037211 */ /* 0x004fe400078ec0ff */
[----:B------:R-:W-:-:S03]  /*15d0*/  SHF.L.U32 R2, R8, 0x1f, RZ ;  /* 0x0000001f08027819 */ /* 0x000fc600000006ff */
[----:B------:R-:W-:-:S04]  /*15e0*/  IMAD R3, R10, 0x8, R3 ;  /* 0x000000080a037824 */ /* 0x000fc800078e0203 */
[----:B------:R-:W2:Y:S02]  /*15f0*/  SYNCS.PHASECHK.TRANS64.TRYWAIT P0, [R3+URZ+0x110], R2 ;  /* 0x00011002030075a7 */ /* 0x000ea400080011ff */
[----:B--2---:R-:W-:Y:S05]  /*1600*/  @!P0 BRA `(.L_x_19) ;  /* 0x0000005c00688947 */ /* 0x004fea0003800000 */
.L_x_108:
[----:B------:R-:W-:Y:S01]  /*1610*/  VIADD R10, R10, 0x1 ;  /* 0x000000010a0a7836 */ /* 0x000fe20000000000 */
[----:B------:R2:W-:Y:S04]  /*1620*/  SYNCS.ARRIVE.TRANS64.A1T0 RZ, [R3+URZ+0x100], RZ ;  /* 0x000100ff03ff79a7 */ /* 0x0005e800081000ff */
[----:B------:R-:W-:-:S04]  /*1630*/  ISETP.NE.AND P0, PT, R10, 0x2, PT ;  /* 0x000000020a00780c */ /* 0x000fc80003f05270 */
[----:B------:R-:W-:Y:S02]  /*1640*/  SEL R10, R10, RZ, P0 ;  /* 0x000000ff0a0a7207 */ /* 0x000fe40000000000 */
[----:B--2---:R-:W-:-:S04]  /*1650*/  SEL R3, RZ, 0x1, P0 ;  /* 0x00000001ff037807 */ /* 0x004fc80000000000 */
[----:B------:R-:W-:-:S07]  /*1660*/  LOP3.LUT R8, R8, R3, RZ, 0x3c, !PT ;  /* 0x0000000308087212 */ /* 0x000fce00078e3cff */
.L_x_18:
[----:B------:R-:W-:Y:S01]  /*1670*/  UMOV UR4, 0x400 ;  /* 0x0000040000047882 */ /* 0x000fe20000000000 */
[----:B------:R-:W-:Y:S01]  /*1680*/  SHF.L.U32 R2, R15, 0x1f, RZ ;  /* 0x0000001f0f027819 */ /* 0x000fe200000006ff */
[----:B-1----:R-:W-:Y:S01]  /*1690*/  ULEA UR4, UR37, UR4, 0x18 ;  /* 0x0000000425047291 */ /* 0x002fe2000f8ec0ff */
[----:B------:R-:W-:Y:S01]  /*16a0*/  R2UR UR35, R21 ;  /* 0x00000000152372ca */ /* 0x000fe200000e0000 */
[----:B------:R-:W-:Y:S01]  /*16b0*/  UISETP.GE.U32.AND UP0, UPT, UR13, 0xff, UPT ;  /* 0x000000ff0d00788c */ /* 0x000fe2000bf06070 */
[----:B------:R-:W-:Y:S01]  /*16c0*/  R2UR UR11, R20 ;  /* 0x00000000140b72ca */ /* 0x000fe200000e0000 */
[----:B------:R-:W-:Y:S01]  /*16d0*/  ULEA UR8, UR6, UR4, 0x3 ;  /* 0x0000000406087291 */ /* 0x000fe2000f8e18ff */
[----:B------:R-:W-:-:S08]  /*16e0*/  UMOV UR24, URZ ;  /* 0x000000ff00187c82 */ /* 0x000fd00008000000 */
[----:B------:R1:W2:Y:S01]  /*16f0*/  SYNCS.PHASECHK.TRANS64.TRYWAIT P0, [UR8+0x38], R2 ;  /* 0x00003802ff0075a7 */ /* 0x0002a20008001108 */
[----:B------:R-:W-:Y:S02]  /*1700*/  USHF.L.U32 UR35, UR35, 0x6, URZ ;  /* 0x0000000623237899 */ /* 0x000fe400080006ff */
[----:B------:R-:W-:Y:S01]  /*1710*/  USHF.L.U32 UR11, UR11, 0x7, URZ ;  /* 0x000000070b0b7899 */ /* 0x000fe200080006ff */
[----:B------:R-:W-:Y:S11]  /*1720*/  BRA.U !UP0, `(.L_x_20) ;  /* 0x0000000108a87547 */ /* 0x000ff6000b800000 */
[----:B------:R-:W-:Y:S01]  /*1730*/  UMOV UR16, URZ ;  /* 0x000000ff00107c82 */ /* 0x000fe20008000000 */
[----:B------:R-:W-:-:S05]  /*1740*/  UMOV UR17, UR6 ;  /* 0x0000000600117c82 */ /* 0x000fca0008000000 */
.L_x_25:
[----:B-1----:R-:W-:Y:S01]  /*1750*/  ULEA UR33, UR17, UR4, 0x3 ;  /* 0x0000000411217291 */ /* 0x002fe2000f8e18ff */
[----:B--2---:R-:W-:Y:S01]  /*1760*/  @!P5 MOV R3, 0x6000 ;  /* 0x000060000003d802 */ /* 0x004fe20000000f00 */
[----:B--2---:R-:W-:Y:S10]  /*1770*/  @P0 BRA `(.L_x_21) ;  /* 0x00000000000c0947 */ /* 0x004ff40003800000 */
[----:B------:R-:W-:-:S04]  /*1780*/  SHF.L.U32 R5, R15, 0x1f, RZ ;  /* 0x0000001f0f057819 */ /* 0x000fc800000006ff */
[----:B------:R-:W2:Y:S02]  /*1790*/  SYNCS.PHASECHK.TRANS64.TRYWAIT P0, [UR33+0x38], R5 ;  /* 0x00003805ff0075a7 */ /* 0x000ea40008001121 */
[----:B--2---:R-:W-:Y:S05]  /*17a0*/  @!P0 BRA `(.L_x_22) ;  /* 0x0000005c00148947 */ /* 0x004fea0003800000 */
.L_x_21:
[----:B------:R2:W-:Y:S01]  /*17b0*/  @!P5 SYNCS.ARRIVE.TRANS64 RZ, [UR33], R3 ;  /* 0x00000003ffffd9a7 */ /* 0x0005e20008000021 */
[----:B------:R-:W-:Y:S04]  /*17c0*/  BSSY.RECONVERGENT B0, `(.L_x_23) ;  /* 0x0000003000007945 */ /* 0x000fe80003800200 */
[----:B------:R-:W-:Y:S05]  /*17d0*/  @P4 BRA `(.L_x_24) ;  /* 0x0000000000044947 */ /* 0x000fea0003800000 */
[----:B------:R-:W-:Y:S05]  /*17e0*/  BPT.TRAP 0x1 ;  /* 0x000000040000795c */ /* 0x000fea0000300000 */
.L_x_24:
[----:B------:R-:W-:Y:S05]  /*17f0*/  BSYNC.RECONVERGENT B0 ;  /* 0x0000000000007941 */ /* 0x000fea0003800200 */
.L_x_23:
[----:B------:R-:W-:Y:S02]  /*1800*/  UIADD3 UR6, UPT, UPT, UR17, 0x1, URZ ;  /* 0x0000000111067890 */ /* 0x000fe4000fffe0ff */
[----:B------:R-:W-:Y:S02]  /*1810*/  ULEA UR32, UR17, UR4, 0xd ;  /* 0x0000000411207291 */ /* 0x000fe4000f8e68ff */
[----:B------:R-:W-:Y:S02]  /*1820*/  UISETP.NE.AND UP0, UPT, UR6, 0x7, UPT ;  /* 0x000000070600788c */ /* 0x000fe4000bf05270 */
[----:B------:R-:W-:Y:S02]  /*1830*/  UIADD3 UR26, UP1, UPT, UR22, 0x80, URZ ;  /* 0x00000080161a7890 */ /* 0x000fe4000ff3e0ff */
[----:B------:R-:W-:Y:S02]  /*1840*/  USEL UR9, URZ, 0x1, UP0 ;  /* 0x00000001ff097887 */ /* 0x000fe40008000000 */
[----:B------:R-:W-:-:S02]  /*1850*/  USEL UR6, UR6, URZ, UP0 ;  /* 0x000000ff06067287 */ /* 0x000fc40008000000 */
[----:B------:R-:W-:Y:S02]  /*1860*/  UIADD3 UR20, UP0, UPT, UR22, 0x180, URZ ;  /* 0x0000018016147890 */ /* 0x000fe4000ff1e0ff */
[----:B------:R-:W-:Y:S01]  /*1870*/  ULEA UR8, UR6, UR4, 0x3 ;  /* 0x0000000406087291 */ /* 0x000fe2000f8e18ff */
[----:B------:R-:W-:Y:S01]  /*1880*/  LOP3.LUT R15, R15, UR9, RZ, 0x3c, !PT ;  /* 0x000000090f0f7c12 */ /* 0x000fe2000f8e3cff */
[----:B------:R-:W-:Y:S02]  /*1890*/  USHF.L.U32 UR34, UR16, 0x7, URZ ;  /* 0x0000000710227899 */ /* 0x000fe400080006ff */
[----:B------:R-:W-:Y:S01]  /*18a0*/  UIADD3.X UR27, UPT, UPT, URZ, UR23, URZ, UP1, !UPT ;  /* 0x00000017ff1b7290 */ /* 0x000fe20008ffe4ff */
[----:B-1----:R-:W-:Y:S01]  /*18b0*/  SHF.L.U32 R2, R15, 0x1f, RZ ;  /* 0x0000001f0f027819 */ /* 0x002fe200000006ff */
[----:B------:R-:W-:Y:S02]  /*18c0*/  UIADD3 UR32, UPT, UPT, UR32, 0x4400, URZ ;  /* 0x0000440020207890 */ /* 0x000fe4000fffe0ff */
[----:B------:R-:W-:Y:S01]  /*18d0*/  UIADD3.X UR21, UPT, UPT, URZ, UR23, URZ, UP0, !UPT ;  /* 0x00000017ff157290 */ /* 0x000fe200087fe4ff */
[----:B------:R1:W1:Y:S01]  /*18e0*/  SYNCS.PHASECHK.TRANS64.TRYWAIT P0, [UR8+0x38], R2 ;  /* 0x00003802ff0075a7 */ /* 0x0002620008001108 */
[----:B------:R-:W-:Y:S01]  /*18f0*/  ULEA UR8, UR17, UR4, 0xe ;  /* 0x0000000411087291 */ /* 0x000fe2000f8e70ff */
[----:B------:R-:W-:Y:S01]  /*1900*/  UMOV UR18, 0x0 ;  /* 0x0000000000127882 */ /* 0x000fe20000000000 */
[----:B------:R-:W-:-:S02]  /*1910*/  UMOV UR19, 0x10000000 ;  /* 0x1000000000137882 */ /* 0x000fc40000000000 */
[----:B------:R-:W-:Y:S01]  /*1920*/  UIADD3 UR8, UPT, UPT, UR8, 0x12400, URZ ;  /* 0x0001240008087890 */ /* 0x000fe2000fffe0ff */
[----:B------:R1:W-:Y:S01]  /*1930*/  UTMALDG.3D [UR32], [UR26], desc[UR18] ;  /* 0x000012201a0075b4 */ /* 0x0003e20008011000 */
[----:B------:R-:W-:Y:S01]  /*1940*/  UMOV UR12, UR36 ;  /* 0x00000024000c7c82 */ /* 0x000fe20008000000 */
[----:B------:R-:W-:Y:S01]  /*1950*/  UMOV UR9, UR33 ;  /* 0x0000002100097c82 */ /* 0x000fe20008000000 */
[----:B------:R-:W-:Y:S01]  /*1960*/  UMOV UR10, UR34 ;  /* 0x00000022000a7c82 */ /* 0x000fe20008000000 */
[----:B------:R-:W-:Y:S01]  /*1970*/  UIADD3 UR16, UPT, UPT, UR16, 0x1, URZ ;  /* 0x0000000110107890 */ /* 0x000fe2000fffe0ff */
[----:B------:R-:W-:Y:S01]  /*1980*/  UMOV UR24, UR5 ;  /* 0x0000000500187c82 */ /* 0x000fe20008000000 */
[----:B------:R-:W-:Y:S02]  /*1990*/  UMOV UR17, UR6 ;  /* 0x0000000600117c82 */ /* 0x000fe40008000000 */
[----:B------:R1:W-:Y:S01]  /*19a0*/  UTMALDG.3D [UR8], [UR20], desc[UR18] ;  /* 0x00001208140075b4 */ /* 0x0003e20008011000 */
[----:B------:R-:W-:-:S09]  /*19b0*/  UISETP.NE.AND UP0, UPT, UR16, UR5, UPT ;  /* 0x000000051000728c */ /* 0x000fd2000bf05270 */
[----:B------:R-:W-:Y:S05]  /*19c0*/  BRA.U UP0, `(.L_x_25) ;  /* 0xfffffffd00607547 */ /* 0x000fea000b83ffff */
.L_x_20:
[----:B-1----:R-:W-:Y:S01]  /*19d0*/  ULEA UR8, UR6, UR4, 0x3 ;  /* 0x0000000406087291 */ /* 0x002fe2000f8e18ff */
[----:B------:R-:W-:Y:S01]  /*19e0*/  SHF.L.U32 R2, R15, 0x1f, RZ ;  /* 0x0000001f0f027819 */ /* 0x000fe200000006ff */
[----:B------:R-:W-:Y:S01]  /*19f0*/  @!P1 SYNCS.ARRIVE.TRANS64.A1T0 RZ, [UR4+0x98], RZ ;  /* 0x000098ffffff99a7 */ /* 0x000fe20008100004 */
[----:B------:R-:W-:-:S06]  /*1a00*/  UISETP.GT.AND UP0, UPT, UR15, UR14, UPT ;  /* 0x0000000e0f00728c */ /* 0x000fcc000bf04270 */
[----:B--2---:R1:W2:Y:S03]  /*1a10*/  SYNCS.PHASECHK.TRANS64.TRYWAIT P0, [UR8+0x38], R2 ;  /* 0x00003802ff0075a7 */ /* 0x0042a60008001108 */
[----:B------:R-:W-:Y:S05]  /*1a20*/  BRA.U !UP0, `(.L_x_26) ;  /* 0x0000000108ac7547 */ /* 0x000fea000b800000 */
[----:B------:R-:W-:Y:S01]  /*1a30*/  UIADD3 UR21, UPT, UPT, UR7, UR24, URZ ;  /* 0x0000001807157290 */ /* 0x000fe2000fffe0ff */
[----:B------:R-:W-:-:S11]  /*1a40*/  UMOV UR25, UR6 ;  /* 0x0000000600197c82 */ /* 0x000fd60008000000 */
.L_x_31:
[----:B-1----:R-:W-:Y:S01]  /*1a50*/  ULEA UR17, UR25, UR4, 0x3 ;  /* 0x0000000419117291 */ /* 0x002fe2000f8e18ff */
[----:B--2---:R-:W-:Y:S01]  /*1a60*/  @!P5 MOV R3, 0x6000 ;  /* 0x000060000003d802 */ /* 0x004fe20000000f00 */
[----:B--2---:R-:W-:Y:S10]  /*1a70*/  @P0 BRA `(.L_x_27) ;  /* 0x00000000000c0947 */ /* 0x004ff40003800000 */
[----:B------:R-:W-:-:S04]  /*1a80*/  SHF.L.U32 R5, R15, 0x1f, RZ ;  /* 0x0000001f0f057819 */ /* 0x000fc800000006ff */
[----:B------:R-:W2:Y:S02]  /*1a90*/  SYNCS.PHASECHK.TRANS64.TRYWAIT P0, [UR17+0x38], R5 ;  /* 0x00003805ff0075a7 */ /* 0x000ea40008001111 */
[----:B--2---:R-:W-:Y:S05]  /*1aa0*/  @!P0 BRA `(.L_x_28) ;  /* 0x00000058006c8947 */ /* 0x004fea0003800000 */
.L_x_27:
[----:B------:R2:W-:Y:S01]  /*1ab0*/  @!P5 SYNCS.ARRIVE.TRANS64 RZ, [UR17], R3 ;  /* 0x00000003ffffd9a7 */ /* 0x0005e20008000011 */
[----:B------:R-:W-:Y:S04]  /*1ac0*/  BSSY.RECONVERGENT B0, `(.L_x_29) ;  /* 0x0000003000007945 */ /* 0x000fe80003800200 */
[----:B------:R-:W-:Y:S05]  /*1ad0*/  @P4 BRA `(.L_x_30) ;  /* 0x0000000000044947 */ /* 0x000fea0003800000 */
[----:B------:R-:W-:Y:S05]  /*1ae0*/  BPT.TRAP 0x1 ;  /* 0x000000040000795c */ /* 0x000fea0000300000 */
.L_x_30:
[----:B------:R-:W-:Y:S05]  /*1af0*/  BSYNC.RECONVERGENT B0 ;  /* 0x0000000000007941 */ /* 0x000fea0003800200 */
.L_x_29:
        /* <DEDUP_REMOVED lines=10> */
[----:B------:R-:W-:Y:S01]  /*1ba0*/  UIADD3 UR16, UPT, UPT, UR16, 0x4400, URZ ;  /* 0x0000440010107890 */ /* 0x000fe2000fffe0ff */
[----:B-1----:R-:W-:Y:S01]  /*1bb0*/  SHF.L.U32 R2, R15, 0x1f, RZ ;  /* 0x0000001f0f027819 */ /* 0x002fe200000006ff */
[----:B------:R-:W-:Y:S02]  /*1bc0*/  UIADD3.X UR31, UPT, UPT, URZ, UR23, URZ, UP1, !UPT ;  /* 0x00000017ff1f7290 */ /* 0x000fe40008ffe4ff */
[----:B------:R-:W-:Y:S01]  /*1bd0*/  UIADD3.X UR29, UPT, UPT, URZ, UR23, URZ, UP0, !UPT ;  /* 0x00000017ff1d7290 */ /* 0x000fe200087fe4ff */
[----:B------:R1:W1:Y:S01]  /*1be0*/  SYNCS.PHASECHK.TRANS64.TRYWAIT P0, [UR8+0x38], R2 ;  /* 0x00003802ff0075a7 */ /* 0x0002620008001108 */
[----:B------:R-:W-:Y:S01]  /*1bf0*/  ULEA UR8, UR25, UR4, 0xe ;  /* 0x0000000419087291 */ /* 0x000fe2000f8e70ff */
[----:B------:R-:W-:Y:S01]  /*1c00*/  UMOV UR26, 0x0 ;  /* 0x00000000001a7882 */ /* 0x000fe20000000000 */
[----:B------:R-:W-:-:S02]  /*1c10*/  UMOV UR27, 0x10000000 ;  /* 0x10000000001b7882 */ /* 0x000fc40000000000 */
[----:B------:R-:W-:Y:S01]  /*1c20*/  UIADD3 UR8, UPT, UPT, UR8, 0x12400, URZ ;  /* 0x0001240008087890 */ /* 0x000fe2000fffe0ff */
[----:B------:R-:W-:Y:S01]  /*1c30*/  UMOV UR19, UR35 ;  /* 0x0000002300137c82 */ /* 0x000fe20008000000 */
[----:B------:R-:W-:Y:S01]  /*1c40*/  UMOV UR20, UR36 ;  /* 0x0000002400147c82 */ /* 0x000fe20008000000 */
[----:B------:R-:W-:Y:S01]  /*1c50*/  UMOV UR12, UR36 ;  /* 0x00000024000c7c82 */ /* 0x000fe20008000000 */
[----:B------:R-:W-:Y:S01]  /*1c60*/  UMOV UR9, UR17 ;  /* 0x0000001100097c82 */ /* 0x000fe20008000000 */
[----:B------:R-:W-:Y:S01]  /*1c70*/  UMOV UR10, UR18 ;  /* 0x00000012000a7c82 */ /* 0x000fe20008000000 */
[----:B------:R1:W-:Y:S01]  /*1c80*/  UTMALDG.3D [UR16], [UR30], desc[UR26] ;  /* 0x00001a101e0075b4 */ /* 0x0003e20008011000 */
[----:B------:R-:W-:Y:S01]  /*1c90*/  UIADD3 UR24, UPT, UPT, UR24, 0x1, URZ ;  /* 0x0000000118187890 */ /* 0x000fe2000fffe0ff */
[----:B------:R-:W-:-:S03]  /*1ca0*/  UMOV UR25, UR6 ;  /* 0x0000000600197c82 */ /* 0x000fc60008000000 */
[----:B------:R-:W-:Y:S01]  /*1cb0*/  UISETP.NE.AND UP0, UPT, UR24, UR21, UPT ;  /* 0x000000151800728c */ /* 0x000fe2000bf05270 */
[----:B------:R1:W-:Y:S08]  /*1cc0*/  UTMALDG.3D [UR8], [UR28], desc[UR26] ;  /* 0x00001a081c0075b4 */ /* 0x0003f00008011000 */
[----:B------:R-:W-:Y:S05]  /*1cd0*/  BRA.U UP0, `(.L_x_31) ;  /* 0xfffffffd005c7547 */ /* 0x000fea000b83ffff */
.L_x_26:
[----:B-1----:R-:W-:Y:S01]  /*1ce0*/  LEA R2, R14, UR4, 0x3 ;  /* 0x000000040e027c11 */ /* 0x002fe2000f8e18ff */
[----:B------:R-:W-:Y:S01]  /*1cf0*/  NOP ;  /* 0x0000000000007918 */ /* 0x000fe20000000000 */
[----:B--2---:R-:W-:Y:S02]  /*1d00*/  SHF.L.U32 R3, R12, 0x1f, RZ ;  /* 0x0000001f0c037819 */ /* 0x004fe400000006ff */
[----:B------:R-:W-:Y:S02]  /*1d10*/  LEA R4, R14, UR4, 0x4 ;  /* 0x000000040e047c11 */ /* 0x000fe4000f8e20ff */
[----:B------:R-:W1:Y:S02]  /*1d20*/  SYNCS.PHASECHK.TRANS64.TRYWAIT P0, [R2+URZ+0xa0], R3 ;  /* 0x0000a003020075a7 */ /* 0x000e6400080011ff */
[----:B-1----:R-:W-:Y:S05]  /*1d30*/  @!P0 BRA `(.L_x_32) ;  /* 0x0000005400e08947 */ /* 0x002fea0003800000 */
.L_x_111:
[----:B------:R-:W2:Y:S01]  /*1d40*/  LDS.128 R4, [R4+0x130] ;  /* 0x0001300004047984 */ /* 0x000ea20000000c00 */
[----:B---3--:R-:W-:Y:S01]  /*1d50*/  ISETP.GE.AND P0, PT, R40, 0x1, PT ;  /* 0x000000012800780c */ /* 0x008fe20003f06270 */
[----:B-1----:R-:W-:Y:S01]  /*1d60*/  VIADD R2, R2, 0xb0 ;  /* 0x000000b002027836 */ /* 0x002fe20000000000 */
[----:B------:R-:W-:Y:S01]  /*1d70*/  @!PT LDS RZ, [RZ] ;  /* 0x00000000fffff984 */ /* 0x000fe20000000800 */
[----:B------:R-:W-:Y:S01]  /*1d80*/  @!PT LDS RZ, [RZ] ;  /* 0x00000000fffff984 */ /* 0x000fe20000000800 */
[----:B------:R-:W-:Y:S01]  /*1d90*/  @!PT LDS RZ, [RZ] ;  /* 0x00000000fffff984 */ /* 0x000fe20000000800 */
[----:B------:R-:W-:Y:S01]  /*1da0*/  @!PT LDS RZ, [RZ] ;  /* 0x00000000fffff984 */ /* 0x000fe20000000800 */
[----:B------:R1:W-:Y:S06]  /*1db0*/  MEMBAR.ALL.CTA ;  /* 0x0000000000007992 */ /* 0x0003ec0000008000 */
[----:B-1----:R-:W1:Y:S01]  /*1dc0*/  FENCE.VIEW.ASYNC.S ;  /* 0x00000000000073c6 */ /* 0x002e620000000000 */
[----:B------:R-:W-:-:S04]  /*1dd0*/  PRMT R2, RZ, 0x654, R2 ;  /* 0x00000654ff027816 */ /* 0x000fc80000000002 */
[----:B-1----:R1:W-:Y:S01]  /*1de0*/  SYNCS.ARRIVE.TRANS64.RED.A1T0 RZ, [R2+URZ], RZ ;  /* 0x000000ff02ff79a7 */ /* 0x0023e200081004ff */
[----:B--2---:R-:W-:-:S13]  /*1df0*/  LOP3.LUT P2, RZ, R6, 0x1, RZ, 0xc0, !PT ;  /* 0x0000000106ff7812 */ /* 0x004fda000784c0ff */
[----:B------:R-:W-:Y:S01]  /*1e00*/  @P2 SHF.R.U32.HI R3, RZ, 0x10, R5 ;  /* 0x00000010ff032819 */ /* 0x000fe20000011605 */
[----:B------:R-:W-:Y:S01]  /*1e10*/  VOTEU.ANY UP0, P2 ;  /* 0x0000000000ff7886 */ /* 0x000fe20001000100 */
[----:B------:R-:W-:Y:S02]  /*1e20*/  @P2 MOV R13, R4 ;  /* 0x00000004000d2202 */ /* 0x000fe40000000f00 */
[----:B------:R-:W-:Y:S02]  /*1e30*/  @P2 R2UR.BROADCAST UR8, R3 ;  /* 0x00000000030822ca */ /* 0x000fe400008e0000 */
[----:B------:R-:W-:-:S11]  /*1e40*/  @P2 LOP3.LUT R11, R5, 0xffff, RZ, 0xc0, !PT ;  /* 0x0000ffff050b2812 */ /* 0x000fd600078ec0ff */
[----:B------:R-:W-:Y:S01]  /*1e50*/  @UP0 UMOV UR36, UR8 ;  /* 0x0000000800240c82 */ /* 0x000fe20008000000 */
[----:B-1----:R-:W-:Y:S05]  /*1e60*/  @!P0 BRA `(.L_x_33) ;  /* 0x0000000000b88947 */ /* 0x002fea0003800000 */
[----:B------:R-:W4:Y:S01]  /*1e70*/  LDC.64 R4, c[0x0][0xb18] ;  /* 0x0002c600ff047b82 */ /* 0x000f220000000a00 */
[----:B------:R-:W-:-:S07]  /*1e80*/  ISETP.NE.AND P3, PT, R40, 0x1, PT ;  /* 0x000000012800780c */ /* 0x000fce0003f65270 */
[----:B------:R-:W1:Y:S08]  /*1e90*/  LDC.64 R6, c[0x0][0xb10] ;  /* 0x0002c400ff067b82 */ /* 0x000e700000000a00 */
[----:B------:R-:W2:Y:S08]  /*1ea0*/  LDC R16, c[0x0][0xb20] ;  /* 0x0002c800ff107b82 */ /* 0x000eb00000000800 */
[----:B------:R-:W3:Y:S01]  /*1eb0*/  LDC R18, c[0x0][0xb0c] ;  /* 0x0002c300ff127b82 */ /* 0x000ee20000000800 */
[----:B----4-:R-:W-:Y:S01]  /*1ec0*/  IMAD.HI.U32 R17, R0, R5, RZ ;  /* 0x0000000500117227 */ /* 0x010fe200078e00ff */
[----:B------:R-:W-:-:S03]  /*1ed0*/  ISETP.NE.AND P0, PT, R4, 0x1, PT ;  /* 0x000000010400780c */ /* 0x000fc60003f05270 */
[----:B------:R-:W-:-:S03]  /*1ee0*/  IMAD.HI.U32 R5, R11, R5, RZ ;  /* 0x000000050b057227 */ /* 0x000fc600078e00ff */
[----:B------:R-:W4:Y:S01]  /*1ef0*/  LDC.64 R2, c[0x0][0xb28] ;  /* 0x0002ca00ff027b82 */ /* 0x000f220000000a00 */
[----:B-1----:R-:W-:-:S04]  /*1f00*/  IMAD.HI.U32 R20, R9, R6, RZ ;  /* 0x0000000609147227 */ /* 0x002fc800078e00ff */
[----:B------:R-:W-:Y:S01]  /*1f10*/  IMAD.HI.U32 R22, R13, R6, RZ ;  /* 0x000000060d167227 */ /* 0x000fe200078e00ff */
[----:B------:R-:W-:Y:S02]  /*1f20*/  SHF.R.U32.HI R20, RZ, R7, R20 ;  /* 0x00000007ff147219 */ /* 0x000fe40000011614 */
[-C--:B--2---:R-:W-:Y:S02]  /*1f30*/  SHF.R.U32.HI R17, RZ, R16.reuse, R17 ;  /* 0x00000010ff117219 */ /* 0x084fe40000011611 */
[----:B------:R-:W-:Y:S02]  /*1f40*/  SHF.R.U32.HI R16, RZ, R16, R5 ;  /* 0x00000010ff107219 */ /* 0x000fe40000011605 */
[----:B------:R-:W-:Y:S02]  /*1f50*/  SEL R17, R0, R17, !P0 ;  /* 0x0000001100117207 */ /* 0x000fe40004000000 */
[----:B------:R-:W-:Y:S02]  /*1f60*/  SHF.R.U32.HI R22, RZ, R7, R22 ;  /* 0x00000007ff167219 */ /* 0x000fe40000011616 */
[----:B---3--:R-:W-:-:S02]  /*1f70*/  ISETP.NE.AND P1, PT, R18, 0x1, PT ;  /* 0x000000011200780c */ /* 0x008fc40003f25270 */
[----:B------:R-:W-:Y:S02]  /*1f80*/  SEL R5, R11, R16, !P0 ;  /* 0x000000100b057207 */ /* 0x000fe40004000000 */
[----:B------:R-:W-:Y:S02]  /*1f90*/  SEL R19, R9, R20, !P1 ;  /* 0x0000001409137207 */ /* 0x000fe40004800000 */
[----:B------:R-:W-:Y:S01]  /*1fa0*/  SEL R7, R13, R22, !P1 ;  /* 0x000000160d077207 */ /* 0x000fe20004800000 */
[----:B----4-:R-:W-:-:S04]  /*1fb0*/  IMAD.HI.U32 R20, R17, R2, RZ ;  /* 0x0000000211147227 */ /* 0x010fc800078e00ff */
[----:B------:R-:W-:Y:S01]  /*1fc0*/  IMAD.HI.U32 R6, R19, R2, RZ ;  /* 0x0000000213067227 */ /* 0x000fe200078e00ff */
[----:B------:R-:W-:-:S04]  /*1fd0*/  @P3 SHF.R.U32.HI R17, RZ, R3, R20 ;  /* 0x00000003ff113219 */ /* 0x000fc80000011614 */
        /* <DEDUP_REMOVED lines=8> */
[----:B------:R-:W-:-:S04]  /*2060*/  @!P0 IMAD.HI.U32 R16, R7, R2, RZ ;  /* 0x0000000207108227 */ /* 0x000fc800078e00ff */
[----:B------:R-:W-:Y:S01]  /*2070*/  IMAD.MOV R2, RZ, RZ, -R6 ;  /* 0x000000ffff027224 */ /* 0x000fe200078e0a06 */
[----:B------:R-:W-:-:S03]  /*2080*/  @!P0 SHF.R.U32.HI R16, RZ, R3, R16 ;  /* 0x00000003ff108219 */ /* 0x000fc60000011610 */
[----:B------:R-:W-:Y:S01]  /*2090*/  IMAD R2, R40, R2, R5 ;  /* 0x0000000228027224 */ /* 0x000fe200078e0205 */
[----:B------:R-:W-:Y:S02]  /*20a0*/  @!P0 SEL R3, R7, R16, !P3 ;  /* 0x0000001007038207 */ /* 0x000fe40005800000 */
[----:B------:R-:W-:-:S03]  /*20b0*/  IADD3 R16, PT, PT, -R5, RZ, RZ ;  /* 0x000000ff05107210 */ /* 0x000fc60007ffe1ff */
[--C-:B------:R-:W-:Y:S02]  /*20c0*/  @!P0 IMAD.IADD R6, R6, 0x1, -R3.reuse ;  /* 0x0000000106068824 */ /* 0x100fe400078e0a03 */
[----:B------:R-:W-:Y:S01]  /*20d0*/  @!P0 IMAD R3, R2, R19, R3 ;  /* 0x0000001302038224 */ /* 0x000fe200078e0203 */
[----:B------:R-:W-:Y:S01]  /*20e0*/  IADD3 R2, PT, PT, -R7, RZ, RZ ;  /* 0x000000ff07027210 */ /* 0x000fe20007ffe1ff */
[----:B------:R-:W-:Y:S02]  /*20f0*/  @!P0 IMAD R5, R40, R6, R7 ;  /* 0x0000000628058224 */ /* 0x000fe400078e0207 */
[----:B------:R-:W-:Y:S02]  /*2100*/  IMAD R11, R4, R16, R11 ;  /* 0x00000010040b7224 */ /* 0x000fe400078e020b */
[----:B------:R-:W-:Y:S02]  /*2110*/  @!P0 IMAD.MOV.U32 R7, RZ, RZ, R3 ;  /* 0x000000ffff078224 */ /* 0x000fe400078e0003 */
[----:B------:R-:W-:-:S02]  /*2120*/  IMAD R2, R18, R2, R13 ;  /* 0x0000000212027224 */ /* 0x000fc400078e020d */
[----:B------:R-:W-:Y:S02]  /*2130*/  IMAD R11, R5, R4, R11 ;  /* 0x00000004050b7224 */ /* 0x000fe400078e020b */
[----:B------:R-:W-:Y:S02]  /*2140*/  IMAD R13, R7, R18, R2 ;  /* 0x00000012070d7224 */ /* 0x000fe400078e0202 */
.L_x_33:
[----:B------:R-:W1:Y:S02]  /*2150*/  LDCU UR8, c[0x0][0xb30] ;  /* 0x00016600ff0877ac */ /* 0x000e640008000800 */
[----:B-1----:R-:W-:-:S09]  /*2160*/  UISETP.NE.AND UP0, UPT, UR8, 0x1, UPT ;  /* 0x000000010800788c */ /* 0x002fd2000bf05270 */
[----:B------:R-:W-:Y:S05]  /*2170*/  BRA.U UP0, `(.L_x_34) ;  /* 0x0000000100407547 */ /* 0x000fea000b800000 */
[----:B------:R-:W1:Y:S08]  /*2180*/  LDC.64 R4, c[0x0][0xb10] ;  /* 0x0002c400ff047b82 */ /* 0x000e700000000a00 */
[----:B------:R-:W2:Y:S08]  /*2190*/  LDC.64 R2, c[0x0][0xb18] ;  /* 0x0002c600ff027b82 */ /* 0x000eb00000000a00 */
[----:B------:R-:W3:Y:S08]  /*21a0*/  LDC R6, c[0x0][0xb20] ;  /* 0x0002c800ff067b82 */ /* 0x000ef00000000800 */
[----:B------:R-:W4:Y:S01]  /*21b0*/  LDC R16, c[0x0][0xb0c] ;  /* 0x0002c300ff107b82 */ /* 0x000f220000000800 */
[----:B-1----:R-:W-:-:S05]  /*21c0*/  IMAD.HI.U32 R4, R13, R4, RZ ;  /* 0x000000040d047227 */ /* 0x002fca00078e00ff */
[----:B------:R-:W-:Y:S01]  /*21d0*/  SHF.R.U32.HI R4, RZ, R5, R4 ;  /* 0x00000005ff047219 */ /* 0x000fe20000011604 */
[----:B--2---:R-:W-:Y:S01]  /*21e0*/  IMAD.HI.U32 R3, R11, R3, RZ ;  /* 0x000000030b037227 */ /* 0x004fe200078e00ff */
[----:B------:R-:W-:-:S04]  /*21f0*/  ISETP.NE.AND P0, PT, R2, 0x1, PT ;  /* 0x000000010200780c */ /* 0x000fc80003f05270 */
[----:B---3--:R-:W-:-:S04]  /*2200*/  SHF.R.U32.HI R6, RZ, R6, R3 ;  /* 0x00000006ff067219 */ /* 0x008fc80000011603 */
[----:B------:R-:W-:Y:S02]  /*2210*/  SEL R3, R11, R6, !P0 ;  /* 0x000000060b037207 */ /* 0x000fe40004000000 */
[----:B----4-:R-:W-:-:S04]  /*2220*/  ISETP.NE.AND P1, PT, R16, 0x1, PT ;  /* 0x000000011000780c */ /* 0x010fc80003f25270 */
[----:B------:R-:W-:-:S05]  /*2230*/  SEL R4, R13, R4, !P1 ;  /* 0x000000040d047207 */ /* 0x000fca0004800000 */
[----:B------:R-:W-:Y:S02]  /*2240*/  IMAD.IADD R5, R3, 0x1, -R4 ;  /* 0x0000000103057824 */ /* 0x000fe400078e0a04 */
[----:B------:R-:W-:Y:S02]  /*2250*/  IMAD.IADD R3, R4, 0x1, -R3 ;  /* 0x0000000104037824 */ /* 0x000fe400078e0a03 */
[----:B------:R-:W-:Y:S02]  /*2260*/  IMAD R13, R5, R16, R13 ;  /* 0x00000010050d7224 */ /* 0x000fe400078e020d */
[----:B------:R-:W-:-:S07]  /*2270*/  IMAD R11, R3, R2, R11 ;  /* 0x00000002030b7224 */ /* 0x000fce00078e020b */
.L_x_34:
[----:B------:R-:W-:Y:S01]  /*2280*/  VIADD R14, R14, 0x1 ;  /* 0x000000010e0e7836 */ /* 0x000fe20000000000 */
[----:B------:R-:W-:Y:S01]  /*2290*/  PLOP3.LUT P1, PT, PT, PT, PT, 0x80, 0x8 ;  /* 0x000000000008781c */ /* 0x000fe20003f2f070 */
[----:B------:R-:W-:Y:S02]  /*22a0*/  IMAD.IADD R21, R13, 0x1, R96 ;  /* 0x000000010d157824 */ /* 0x000fe400078e0260 */
[----:B------:R-:W-:Y:S01]  /*22b0*/  IMAD.IADD R20, R11, 0x1, R94 ;  /* 0x000000010b147824 */ /* 0x000fe200078e025e */
[----:B------:R-:W-:-:S04]  /*22c0*/  ISETP.NE.AND P0, PT, R14, 0x2, PT ;  /* 0x000000020e00780c */ /* 0x000fc80003f05270 */
[----:B------:R-:W-:Y:S02]  /*22d0*/  SEL R3, RZ, 0x1, P0 ;  /* 0x00000001ff037807 */ /* 0x000fe40000000000 */
[----:B------:R-:W-:Y:S02]  /*22e0*/  SEL R14, R14, RZ, P0 ;  /* 0x000000ff0e0e7207 */ /* 0x000fe40000000000 */
[----:B------:R-:W-:Y:S01]  /*22f0*/  LOP3.LUT R12, R12, R3, RZ, 0x3c, !PT ;  /* 0x000000030c0c7212 */ /* 0x000fe200078e3cff */
[----:B------:R-:W-:Y:S06]  /*2300*/  @P2 BRA `(.L_x_35) ;  /* 0xfffffff000982947 */ /* 0x000fec000383ffff */
[----:B------:R-:W-:Y:S01]  /*2310*/  UIADD3 UR4, UPT, UPT, UR4, 0x38, URZ ;  /* 0x0000003804047890 */ /* 0x000fe2000fffe0ff */
[----:B------:R-:W-:-:S03]  /*2320*/  SHF.L.U32 R3, R15, 0x1f, RZ ;  /* 0x0000001f0f037819 */ /* 0x000fc600000006ff */
[----:B------:R-:W-:-:S09]  /*2330*/  ULEA UR5, UR6, UR4, 0x3 ;  /* 0x0000000406057291 */ /* 0x000fd2000f8e18ff */
[----:B------:R-:W1:Y:S02]  /*2340*/  SYNCS.PHASECHK.TRANS64.TRYWAIT P0, [UR5], R3 ;  /* 0x00000003ff0075a7 */ /* 0x000e640008001105 */
[----:B-1----:R-:W-:Y:S05]  /*2350*/  @!P0 BRA `(.L_x_36) ;  /* 0x00000050006c8947 */ /* 0x002fea0003800000 */
.L_x_113:
[----:B------:R-:W-:-:S04]  /*2360*/  UIADD3 UR6, UPT, UPT, UR6, 0x1, URZ ;  /* 0x0000000106067890 */ /* 0x000fc8000fffe0ff */
[----:B------:R-:W-:-:S04]  /*2370*/  UISETP.NE.AND UP0, UPT, UR6, 0x7, UPT ;  /* 0x000000070600788c */ /* 0x000fc8000bf05270 */
[----:B------:R-:W-:Y:S02]  /*2380*/  USEL UR7, URZ, 0x1, UP0 ;  /* 0x00000001ff077887 */ /* 0x000fe40008000000 */
[----:B------:R-:W-:-:S04]  /*2390*/  USEL UR6, UR6, URZ, UP0 ;  /* 0x000000ff06067287 */ /* 0x000fc80008000000 */
[----:B------:R-:W-:Y:S01]  /*23a0*/  ULEA UR5, UR6, UR4, 0x3 ;  /* 0x0000000406057291 */ /* 0x000fe2000f8e18ff */
[----:B------:R-:W-:-:S04]  /*23b0*/  LOP3.LUT R2, R15, UR7, RZ, 0x3c, !PT ;  /* 0x000000070f027c12 */ /* 0x000fc8000f8e3cff */
[----:B-1----:R-:W-:-:S04]  /*23c0*/  SHF.L.U32 R3, R2, 0x1f, RZ ;  /* 0x0000001f02037819 */ /* 0x002fc800000006ff */
[----:B------:R-:W1:Y:S02]  /*23d0*/  SYNCS.PHASECHK.TRANS64.TRYWAIT P0, [UR5], R3 ;  /* 0x00000003ff0075a7 */ /* 0x000e640008001105 */
[----:B-1----:R-:W-:Y:S05]  /*23e0*/  @!P0 BRA `(.L_x_37) ;  /* 0x0000005000608947 */ /* 0x002fea0003800000 */
.L_x_115:
        /* <DEDUP_REMOVED lines=9> */
.L_x_117:
        /* <DEDUP_REMOVED lines=9> */
.L_x_119:
        /* <DEDUP_REMOVED lines=9> */
.L_x_121:
        /* <DEDUP_REMOVED lines=9> */
.L_x_123:
[----:B------:R-:W-:-:S04]  /*2630*/  UIADD3 UR6, UPT, UPT, UR6, 0x1, URZ ;  /* 0x0000000106067890 */ /* 0x000fc8000fffe0ff */
[----:B------:R-:W-:-:S04]  /*2640*/  UISETP.NE.AND UP0, UPT, UR6, 0x7, UPT ;  /* 0x000000070600788c */ /* 0x000fc8000bf05270 */
[----:B------:R-:W-:Y:S02]  /*2650*/  USEL UR5, URZ, 0x1, UP0 ;  /* 0x00000001ff057887 */ /* 0x000fe40008000000 */
[----:B------:R-:W-:-:S04]  /*2660*/  USEL UR6, UR6, URZ, UP0 ;  /* 0x000000ff06067287 */ /* 0x000fc80008000000 */
[----:B------:R-:W-:Y:S01]  /*2670*/  ULEA UR6, UR6, UR4, 0x3 ;  /* 0x0000000406067291 */ /* 0x000fe2000f8e18ff */
[----:B-1----:R-:W-:-:S04]  /*2680*/  LOP3.LUT R3, R2, UR5, RZ, 0x3c, !PT ;  /* 0x0000000502037c12 */ /* 0x002fc8000f8e3cff */
[----:B------:R-:W-:Y:S01]  /*2690*/  SHF.L.U32 R3, R3, 0x1f, RZ ;  /* 0x0000001f03037819 */ /* 0x000fe200000006ff */
[----:B----4-:R-:W-:-:S07]  /*26a0*/  IMAD.U32 R0, RZ, RZ, UR6 ;  /* 0x00000006ff007e24 */ /* 0x010fce000f8e00ff */
.L_x_42:
[----:B-1----:R1:W2:Y:S02]  /*26b0*/  SYNCS.PHASECHK.TRANS64.TRYWAIT P0, [R0+URZ], R3 ;  /* 0x00000003000075a7 */ /* 0x0022a400080011ff */
[----:B--2---:R-:W-:Y:S05]  /*26c0*/  @!P0 NANOSLEEP.SYNCS 0x989680 ;  /* 0x009896800000895d */ /* 0x004fea0003900000 */
[----:B------:R-:W2:Y:S02]  /*26d0*/  @!P0 SYNCS.PHASECHK.TRANS64 P0, [R0+URZ], R3 ;  /* 0x00000003000085a7 */ /* 0x000ea400080010ff */
[----:B--2---:R-:W-:Y:S05]  /*26e0*/  @P0 EXIT ;  /* 0x000000000000094d */ /* 0x004fea0003800000 */
[----:B------:R-:W-:Y:S05]  /*26f0*/  BRA `(.L_x_42) ;  /* 0xfffffffc00ec7947 */ /* 0x000fea000383ffff */
.L_x_17:
[----:B------:R-:W-:-:S04]  /*2700*/  UISETP.NE.AND UP1, UPT, UR37, URZ, UPT ;  /* 0x000000ff2500728c */ /* 0x000fc8000bf25270 */
[----:B------:R-:W-:-:S09]  /*2710*/  UISETP.NE.OR UP1, UPT, UR8, 0x1, UP1 ;  /* 0x000000010800788c */ /* 0x000fd20008f25670 */
[----:B------:R-:W-:Y:S05]  /*2720*/  BRA.U UP1, `(.L_x_43) ;  /* 0x0000000501487547 */ /* 0x000fea000b800000 */
[----:B------:R-:W-:Y:S01]  /*2730*/  ISETP.NE.AND P2, PT, R2, RZ, PT ;  /* 0x000000ff0200720c */ /* 0x000fe20003f45270 */
[----:B------:R-:W-:Y:S01]  /*2740*/  IMAD.MOV.U32 R12, RZ, RZ, 0x1 ;  /* 0x00000001ff0c7424 */ /* 0x000fe200078e00ff */
[----:B------:R-:W-:Y:S02]  /*2750*/  CS2R R10, SRZ ;  /* 0x00000000000a7805 */ /* 0x000fe4000001ff00 */
[----:B------:R-:W-:Y:S01]  /*2760*/  CS2R R8, SRZ ;  /* 0x0000000000087805 */ /* 0x000fe2000001ff00 */
[----:B------:R-:W-:Y:S01]  /*2770*/  UMOV UR4, 0x400 ;  /* 0x0000040000047882 */ /* 0x000fe20000000000 */
[----:B------:R-:W-:Y:S01]  /*2780*/  UMOV UR6, URZ ;  /* 0x000000ff00067c82 */ /* 0x000fe20008000000 */
[----:B------:R-:W-:-:S12]  /*2790*/  ULEA UR37, UR37, UR4, 0x18 ;  /* 0x0000000425257291 */ /* 0x000fd8000f8ec0ff */
.L_x_47:
[----:B------:R-:W-:Y:S02]  /*27a0*/  LEA R0, R8, UR37, 0x3 ;  /* 0x0000002508007c11 */ /* 0x000fe4000f8e18ff */
[----:B------:R-:W-:-:S03]  /*27b0*/  SHF.L.U32 R5, R9, 0x1f, RZ ;  /* 0x0000001f09057819 */ /* 0x000fc600000006ff */
[----:B------:R-:W-:Y:S01]  /*27c0*/  VIADD R4, R0, 0x110 ;  /* 0x0000011000047836 */ /* 0x000fe20000000000 */
[----:B------:R-:W1:Y:S02]  /*27d0*/  SYNCS.PHASECHK.TRANS64.TRYWAIT P0, [R0+URZ+0x100], R5 ;  /* 0x00010005000075a7 */ /* 0x000e6400080011ff */
[----:B-1----:R-:W-:Y:S05]  /*27e0*/  @!P0 BRA `(.L_x_44) ;  /* 0x0000004c00d88947 */ /* 0x002fea0003800000 */
.L_x_124:
[----:B------:R-:W-:Y:S01]  /*27f0*/  ULEA UR5, UR6, UR37, 0x3 ;  /* 0x0000002506057291 */ /* 0x000fe2000f8e18ff */
[----:B------:R-:W-:Y:S02]  /*2800*/  PRMT R4, RZ, 0x654, R4 ;  /* 0x00000654ff047816 */ /* 0x000fe40000000004 */
[----:B-1----:R-:W-:Y:S01]  /*2810*/  SHF.L.U32 R5, R12, 0x1f, RZ ;  /* 0x0000001f0c057819 */ /* 0x002fe200000006ff */
[----:B------:R-:W-:Y:S01]  /*2820*/  UIADD3 UR4, UPT, UPT, UR5, 0xa0, URZ ;  /* 0x000000a005047890 */ /* 0x000fe2000fffe0ff */
[----:B------:R1:W-:Y:S05]  /*2830*/  SYNCS.ARRIVE.TRANS64.RED.A1T0 RZ, [R4+URZ], RZ ;  /* 0x000000ff04ff79a7 */ /* 0x0003ea00081004ff */
[----:B------:R-:W-:Y:S01]  /*2840*/  IMAD.U32 R7, RZ, RZ, UR4 ;  /* 0x00000004ff077e24 */ /* 0x000fe2000f8e00ff */
[----:B------:R-:W2:Y:S04]  /*2850*/  SYNCS.PHASECHK.TRANS64.TRYWAIT P0, [UR5+0xb0], R5 ;  /* 0x0000b005ff0075a7 */ /* 0x000ea80008001105 */
[----:B------:R-:W-:Y:S01]  /*2860*/  PRMT R6, R2, 0x654, R7 ;  /* 0x0000065402067816 */ /* 0x000fe20000000007 */
[----:B-1----:R-:W-:Y:S01]  /*2870*/  @!P2 IMAD.MOV.U32 R4, RZ, RZ, 0x10 ;  /* 0x00000010ff04a424 */ /* 0x002fe200078e00ff */
[----:B--2---:R-:W-:Y:S06]  /*2880*/  @!P0 BRA `(.L_x_45) ;  /* 0x0000004c00c48947 */ /* 0x004fec0003800000 */
.L_x_126:
[----:B------:R-:W-:Y:S01]  /*2890*/  ULEA UR4, UR6, UR37, 0x4 ;  /* 0x0000002506047291 */ /* 0x000fe2000f8e20ff */
[----:B------:R-:W-:Y:S01]  /*28a0*/  SEL R3, R6, R3, !P2 ;  /* 0x0000000306037207 */ /* 0x000fe20005000000 */
[----:B------:R-:W-:Y:S01]  /*28b0*/  UIADD3 UR5, UPT, UPT, UR5, 0xa0, URZ ;  /* 0x000000a005057890 */ /* 0x000fe2000fffe0ff */
[----:B-1----:R-:W-:Y:S01]  /*28c0*/  LEA R0, R11, UR37, 0x3 ;  /* 0x000000250b007c11 */ /* 0x002fe2000f8e18ff */
[----:B------:R-:W-:Y:S01]  /*28d0*/  UIADD3 UR4, UPT, UPT, UR4, 0x130, URZ ;  /* 0x0000013004047890 */ /* 0x000fe2000fffe0ff */
[----:B------:R-:W-:Y:S01]  /*28e0*/  SHF.L.U32 R5, R10, 0x1f, RZ ;  /* 0x0000001f0a057819 */ /* 0x000fe200000006ff */
[----:B------:R1:W-:Y:S01]  /*28f0*/  @!P2 SYNCS.ARRIVE.TRANS64.RED RZ, [R3+URZ], R4 ;  /* 0x0000000403ffa9a7 */ /* 0x0003e200080004ff */
[----:B------:R-:W-:Y:S01]  /*2900*/  UIADD3 UR6, UPT, UPT, UR6, 0x1, URZ ;  /* 0x0000000106067890 */ /* 0x000fe2000fffe0ff */
[----:B------:R-:W-:-:S03]  /*2910*/  VIADD R8, R8, 0x1 ;  /* 0x0000000108087836 */ /* 0x000fc60000000000 */
[----:B------:R-:W-:Y:S02]  /*2920*/  UISETP.NE.AND UP0, UPT, UR6, 0x2, UPT ;  /* 0x000000020600788c */ /* 0x000fe4000bf05270 */
[----:B------:R-:W-:Y:S06]  /*2930*/  UGETNEXTWORKID.BROADCAST [UR4], [UR5] ;  /* 0x00000000040073ca */ /* 0x000fec0008000100 */
[----:B------:R-:W-:Y:S01]  /*2940*/  USEL UR4, URZ, 0x1, UP0 ;  /* 0x00000001ff047887 */ /* 0x000fe20008000000 */
[----:B------:R-:W-:Y:S01]  /*2950*/  ISETP.NE.AND P0, PT, R8, 0x2, PT ;  /* 0x000000020800780c */ /* 0x000fe20003f05270 */
[----:B------:R-:W-:Y:S01]  /*2960*/  USEL UR6, UR6, URZ, UP0 ;  /* 0x000000ff06067287 */ /* 0x000fe20008000000 */
[----:B------:R-:W2:Y:S03]  /*2970*/  SYNCS.PHASECHK.TRANS64.TRYWAIT P1, [R0+URZ+0xa0], R5 ;  /* 0x0000a005000075a7 */ /* 0x000ea600080211ff */
[----:B------:R-:W-:Y:S01]  /*2980*/  LOP3.LUT R12, R12, UR4, RZ, 0x3c, !PT ;  /* 0x000000040c0c7c12 */ /* 0x000fe2000f8e3cff */
[----:B-12---:R-:W-:Y:S07]  /*2990*/  @!P1 BRA `(.L_x_46) ;  /* 0x0000004c00989947 */ /* 0x006fee0003800000 */
.L_x_127:
[C---:B------:R-:W-:Y:S01]  /*29a0*/  LEA R4, R11.reuse, UR37, 0x4 ;  /* 0x000000250b047c11 */ /* 0x040fe2000f8e20ff */
[----:B-1----:R-:W-:Y:S01]  /*29b0*/  VIADD R0, R0, 0xb0 ;  /* 0x000000b000007836 */ /* 0x002fe20000000000 */
[----:B------:R-:W-:Y:S01]  /*29c0*/  SEL R8, R8, RZ, P0 ;  /* 0x000000ff08087207 */ /* 0x000fe20000000000 */
[----:B------:R-:W-:-:S03]  /*29d0*/  VIADD R11, R11, 0x1 ;  /* 0x000000010b0b7836 */ /* 0x000fc60000000000 */
[----:B------:R-:W1:Y:S01]  /*29e0*/  LDS.128 R4, [R4+0x130] ;  /* 0x0001300004047984 */ /* 0x000e620000000c00 */
[----:B------:R-:W-:Y:S02]  /*29f0*/  PRMT R0, RZ, 0x654, R0 ;  /* 0x00000654ff007816 */ /* 0x000fe40000000000 */
[C---:B------:R-:W-:Y:S01]  /*2a00*/  ISETP.NE.AND P1, PT, R11.reuse, 0x2, PT ;  /* 0x000000020b00780c */ /* 0x040fe20003f25270 */
[----:B------:R-:W-:Y:S01]  /*2a10*/  @!PT LDS RZ, [RZ] ;  /* 0x00000000fffff984 */ /* 0x000fe20000000800 */
[----:B------:R-:W-:Y:S01]  /*2a20*/  @!PT LDS RZ, [RZ] ;  /* 0x00000000fffff984 */ /* 0x000fe20000000800 */
[----:B------:R-:W-:Y:S01]  /*2a30*/  @!PT LDS RZ, [RZ] ;  /* 0x00000000fffff984 */ /* 0x000fe20000000800 */
[----:B------:R-:W-:Y:S01]  /*2a40*/  @!PT LDS RZ, [RZ] ;  /* 0x00000000fffff984 */ /* 0x000fe20000000800 */
[----:B------:R2:W-:Y:S06]  /*2a50*/  MEMBAR.ALL.CTA ;  /* 0x0000000000007992 */ /* 0x0005ec0000008000 */
[----:B--2---:R-:W2:Y:S01]  /*2a60*/  FENCE.VIEW.ASYNC.S ;  /* 0x00000000000073c6 */ /* 0x004ea20000000000 */
[----:B------:R-:W-:Y:S01]  /*2a70*/  SEL R11, R11, RZ, P1 ;  /* 0x000000ff0b0b7207 */ /* 0x000fe20000800000 */
[----:B--2---:R2:W-:Y:S01]  /*2a80*/  SYNCS.ARRIVE.TRANS64.RED.A1T0 RZ, [R0+URZ], RZ ;  /* 0x000000ff00ff79a7 */ /* 0x0045e200081004ff */
[----:B-1----:R-:W-:-:S02]  /*2a90*/  LOP3.LUT P3, RZ, R6, 0x1, RZ, 0xc0, !PT ;  /* 0x0000000106ff7812 */ /* 0x002fc4000786c0ff */
[----:B------:R-:W-:-:S04]  /*2aa0*/  SEL R5, RZ, 0x1, P1 ;  /* 0x00000001ff057807 */ /* 0x000fc80000800000 */
[----:B------:R-:W-:Y:S02]  /*2ab0*/  LOP3.LUT R10, R10, R5, RZ, 0x3c, !PT ;  /* 0x000000050a0a7212 */ /* 0x000fe400078e3cff */
[----:B--2---:R-:W-:-:S04]  /*2ac0*/  SEL R0, RZ, 0x1, P0 ;  /* 0x00000001ff007807 */ /* 0x004fc80000000000 */
[----:B------:R-:W-:Y:S01]  /*2ad0*/  LOP3.LUT R9, R9, R0, RZ, 0x3c, !PT ;  /* 0x0000000009097212 */ /* 0x000fe200078e3cff */
[----:B------:R-:W-:Y:S06]  /*2ae0*/  @P3 BRA `(.L_x_47) ;  /* 0xfffffffc002c3947 */ /* 0x000fec000383ffff */
[----:B------:R-:W-:Y:S01]  /*2af0*/  ULEA UR5, UR6, UR37, 0x3 ;  /* 0x0000002506057291 */ /* 0x000fe2000f8e18ff */
[----:B------:R-:W-:-:S08]  /*2b00*/  SHF.L.U32 R3, R12, 0x1f, RZ ;  /* 0x0000001f0c037819 */ /* 0x000fd000000006ff */
[----:B------:R-:W1:Y:S02]  /*2b10*/  SYNCS.PHASECHK.TRANS64 P0, [UR5+0xb0], R3 ;  /* 0x0000b003ff0075a7 */ /* 0x000e640008001005 */
[----:B-1----:R-:W-:Y:S05]  /*2b20*/  @P0 BRA `(.L_x_48) ;  /* 0x0000000000080947 */ /* 0x002fea0003800000 */
[----:B------:R-:W1:Y:S02]  /*2b30*/  SYNCS.PHASECHK.TRANS64.TRYWAIT P0, [UR5+0xb0], R3 ;  /* 0x0000b003ff0075a7 */ /* 0x000e640008001105 */
[----:B-1----:R-:W-:Y:S05]  /*2b40*/  @!P0 BRA `(.L_x_49) ;  /* 0x0000004c00408947 */ /* 0x002fea0003800000 */
.L_x_48:
[----:B------:R-:W-:-:S04]  /*2b50*/  UIADD3 UR4, UPT, UPT, UR6, 0x1, URZ ;  /* 0x0000000106047890 */ /* 0x000fc8000fffe0ff */
[----:B------:R-:W-:-:S04]  /*2b60*/  UISETP.NE.AND UP0, UPT, UR4, 0x2, UPT ;  /* 0x000000020400788c */ /* 0x000fc8000bf05270 */
[----:B------:R-:W-:Y:S02]  /*2b70*/  USEL UR7, URZ, 0x1, UP0 ;  /* 0x00000001ff077887 */ /* 0x000fe40008000000 */
[----:B------:R-:W-:-:S04]  /*2b80*/  USEL UR4, UR4, URZ, UP0 ;  /* 0x000000ff04047287 */ /* 0x000fc80008000000 */
[----:B------:R-:W-:Y:S01]  /*2b90*/  ULEA UR4, UR4, UR37, 0x3 ;  /* 0x0000002504047291 */ /* 0x000fe2000f8e18ff */
[----:B-1----:R-:W-:-:S04]  /*2ba0*/  LOP3.LUT R3, R12, UR7, RZ, 0x3c, !PT ;  /* 0x000000070c037c12 */ /* 0x002fc8000f8e3cff */
[----:B------:R-:W-:-:S04]  /*2bb0*/  SHF.L.U32 R0, R3, 0x1f, RZ ;  /* 0x0000001f03007819 */ /* 0x000fc800000006ff */
[----:B------:R-:W1:Y:S02]  /*2bc0*/  SYNCS.PHASECHK.TRANS64 P0, [UR4+0xb0], R0 ;  /* 0x0000b000ff0075a7 */ /* 0x000e640008001004 */
[----:B-1----:R-:W-:Y:S05]  /*2bd0*/  @P0 EXIT ;  /* 0x000000000000094d */ /* 0x002fea0003800000 */
[----:B------:R-:W-:Y:S02]  /*2be0*/  SHF.L.U32 R3, R3, 0x1f, RZ ;  /* 0x0000001f03037819 */ /* 0x000fe400000006ff */
[----:B------:R-:W-:-:S07]  /*2bf0*/  MOV R0, UR4 ;  /* 0x0000000400007c02 */ /* 0x000fce0008000f00 */
.L_x_50:
[----:B-1----:R1:W2:Y:S02]  /*2c00*/  SYNCS.PHASECHK.TRANS64.TRYWAIT P0, [R0+URZ+0xb0], R3 ;  /* 0x0000b003000075a7 */ /* 0x0022a400080011ff */
[----:B--2---:R-:W-:Y:S05]  /*2c10*/  @!P0 NANOSLEEP.SYNCS 0x989680 ;  /* 0x009896800000895d */ /* 0x004fea0003900000 */
[----:B------:R-:W2:Y:S02]  /*2c20*/  @!P0 SYNCS.PHASECHK.TRANS64 P0, [R0+URZ+0xb0], R3 ;  /* 0x0000b003000085a7 */ /* 0x000ea400080010ff */
[----:B--2---:R-:W-:Y:S05]  /*2c30*/  @P0 EXIT ;  /* 0x000000000000094d */ /* 0x004fea0003800000 */
[----:B------:R-:W-:Y:S05]  /*2c40*/  BRA `(.L_x_50) ;  /* 0xfffffffc00ec7947 */ /* 0x000fea000383ffff */
.L_x_43:
[----:B------:R-:W-:-:S09]  /*2c50*/  UISETP.NE.AND UP1, UPT, UR8, URZ, UPT ;  /* 0x000000ff0800728c */ /* 0x000fd2000bf25270 */
[----:B------:R-:W-:Y:S05]  /*2c60*/  BRA.U UP1, `(.L_x_51) ;  /* 0x0000000d01cc7547 */ /* 0x000fea000b800000 */
[----:B------:R-:W-:Y:S01]  /*2c70*/  UMOV UR4, 0x40 ;  /* 0x0000004000047882 */ /* 0x000fe20000000000 */
[----:B------:R-:W-:Y:S01]  /*2c80*/  NOP ;  /* 0x0000000000007918 */ /* 0x000fe20000000000 */
[----:B------:R-:W-:Y:S01]  /*2c90*/  ULEA UR4, UR37, UR4, 0x18 ;  /* 0x0000000425047291 */ /* 0x000fe2000f8ec0ff */
[----:B------:R-:W-:Y:S02]  /*2ca0*/  UMOV UR5, 0x400 ;  /* 0x0000040000057882 */ /* 0x000fe40000000000 */
[----:B------:R-:W-:-:S06]  /*2cb0*/  ULEA UR37, UR37, UR5, 0x18 ;  /* 0x0000000525257291 */ /* 0x000fcc000f8ec0ff */
[----:B------:R-:W1:Y:S02]  /*2cc0*/  LDS.U8 R0, [UR4+0x1c] ;  /* 0x00001c04ff007984 */ /* 0x000e640008000000 */
[----:B-1----:R-:W-:-:S13]  /*2cd0*/  ISETP.NE.AND P0, PT, R0, RZ, PT ;  /* 0x000000ff0000720c */ /* 0x002fda0003f05270 */
[----:B------:R-:W-:Y:S05]  /*2ce0*/  @P0 BRA `(.L_x_52) ;  /* 0x0000000000580947 */ /* 0x000fea0003800000 */
[----:B------:R-:W-:-:S13]  /*2cf0*/  ELECT P0, URZ, PT ;  /* 0x0000000000ff782f */ /* 0x000fda0003800000 */
[----:B------:R-:W-:Y:S05]  /*2d00*/  @!P0 BRA `(.L_x_53) ;  /* 0x0000000000608947 */ /* 0x000fea0003800000 */
[----:B------:R-:W-:Y:S01]  /*2d10*/  UMOV UR5, 0x10 ;  /* 0x0000001000057882 */ /* 0x000fe20000000000 */
[----:B------:R-:W-:Y:S01]  /*2d20*/  HFMA2 R0, -RZ, RZ, 0, 5.9604644775390625e-08 ;  /* 0x00000001ff007431 */ /* 0x000fe200000001ff */
[----:B------:R-:W-:-:S03]  /*2d30*/  MOV R2, 0xffff ;  /* 0x0000ffff00027802 */ /* 0x000fc60000000f00 */
[----:B------:R-:W-:Y:S04]  /*2d40*/  DEPBAR.LE SB1, 0x36 ;  /* 0x00009d800000791a */ /* 0x000fe80000000000 */
[----:B------:R-:W1:Y:S02]  /*2d50*/  UTCATOMSWS.FIND_AND_SET.ALIGN UP0, UR5, UR5 ;  /* 0x00000005000575e3 */ /* 0x000e640008000800 */
[----:B-1----:R-:W-:Y:S01]  /*2d60*/  MOV R3, UR5 ;  /* 0x0000000500037c02 */ /* 0x002fe20008000f00 */
[----:B------:R-:W-:Y:S06]  /*2d70*/  BRA.U UP0, `(.L_x_54) ;  /* 0x0000000100187547 */ /* 0x000fec000b800000 */
.L_x_55:
[----:B------:R-:W-:Y:S05]  /*2d80*/  NANOSLEEP 0x64 ;  /* 0x000000640000795d */ /* 0x000fea0003800000 */
[----:B------:R-:W-:-:S05]  /*2d90*/  UMOV UR5, 0x10 ;  /* 0x0000001000057882 */ /* 0x000fca0000000000 */
[----:B------:R-:W-:Y:S04]  /*2da0*/  DEPBAR.LE SB1, 0x36 ;  /* 0x00009d800000791a */ /* 0x000fe80000000000 */
[----:B------:R-:W1:Y:S02]  /*2db0*/  UTCATOMSWS.FIND_AND_SET.ALIGN UP0, UR5, UR5 ;  /* 0x00000005000575e3 */ /* 0x000e640008000800 */
[----:B-1----:R-:W-:Y:S01]  /*2dc0*/  MOV R3, UR5 ;  /* 0x0000000500037c02 */ /* 0x002fe20008000f00 */
[----:B------:R-:W-:Y:S05]  /*2dd0*/  BRA.U !UP0, `(.L_x_55) ;  /* 0xfffffffd08e87547 */ /* 0x000fea000b83ffff */
.L_x_54:
[-C--:B------:R-:W-:Y:S02]  /*2de0*/  SHF.L.U32 R2, R2, R3.reuse, RZ ;  /* 0x0000000302027219 */ /* 0x080fe400000006ff */
[----:B------:R-:W-:Y:S01]  /*2df0*/  SHF.L.U32 R0, R0, R3, RZ ;  /* 0x0000000300007219 */ /* 0x000fe200000006ff */
[----:B------:R-:W-:Y:S02]  /*2e00*/  IMAD.SHL.U32 R3, R3, 0x20, RZ ;  /* 0x0000002003037824 */ /* 0x000fe400078e00ff */
[----:B------:R1:W-:Y:S04]  /*2e10*/  ATOMS.OR RZ, [UR4+0x14], R2 ;  /* 0x00001402ffff798c */ /* 0x0003e8000b000004 */
[----:B------:R1:W-:Y:S04]  /*2e20*/  ATOMS.OR RZ, [UR4+0x18], R0 ;  /* 0x00001800ffff798c */ /* 0x0003e8000b000004 */
[----:B------:R1:W-:Y:S01]  /*2e30*/  STS [UR37+0x150], R3 ;  /* 0x00015003ff007988 */ /* 0x0003e20008000825 */
[----:B------:R-:W-:Y:S05]  /*2e40*/  BRA `(.L_x_53) ;  /* 0x0000000000107947 */ /* 0x000fea0003800000 */
.L_x_52:
[----:B------:R-:W-:Y:S02]  /*2e50*/  MOV R0, 0xffffffff ;  /* 0xffffffff00007802 */ /* 0x000fe40000000f00 */
[----:B------:R-:W-:-:S03]  /*2e60*/  MOV R2, 0x2e90 ;  /* 0x00002e9000027802 */ /* 0x000fc60000000f00 */
[----:B------:R1:W-:Y:S04]  /*2e70*/  STS [UR37+0x150], R0 ;  /* 0x00015000ff007988 */ /* 0x0003e80008000825 */
[----:B-1-3-5:R-:W-:Y:S05]  /*2e80*/  CALL.REL.NOINC `($__internal_1_$__cuda_sm10x_tcgen05_guardrail_trap_phase_invalid_during_alloc) ;  /* 0x0000004c00fc7944 */ /* 0x02afea0003c00000 */
.L_x_53:
[----:B------:R-:W-:Y:S05]  /*2e90*/  WARPSYNC.ALL ;  /* 0x0000000000007948 */ /* 0x000fea0003800000 */
[----:B------:R-:W2:Y:S01]  /*2ea0*/  S2UR UR5, SR_CgaCtaId ;  /* 0x00000000000579c3 */ /* 0x000ea20000008800 */
[----:B------:R-:W-:Y:S01]  /*2eb0*/  UMOV UR4, 0x400 ;  /* 0x0000040000047882 */ /* 0x000fe20000000000 */
[----:B------:R-:W-:-:S06]  /*2ec0*/  NOP ;  /* 0x0000000000007918 */ /* 0x000fcc0000000000 */
[----:B------:R-:W-:Y:S06]  /*2ed0*/  BAR.ARV 0x6, 0xa0 ;  /* 0x0182800000007b1d */ /* 0x000fec0000002000 */
[----:B------:R-:W4:Y:S01]  /*2ee0*/  LDCU UR7, c[0x0][0x38c] ;  /* 0x00007180ff0777ac */ /* 0x000f220008000800 */
[----:B------:R-:W-:Y:S01]  /*2ef0*/  IMAD.MOV.U32 R11, RZ, RZ, 0x1 ;  /* 0x00000001ff0b7424 */ /* 0x000fe200078e00ff */
[----:B------:R-:W-:Y:S01]  /*2f00*/  CS2R R8, SRZ ;  /* 0x0000000000087805 */ /* 0x000fe2000001ff00 */
[----:B------:R-:W-:Y:S01]  /*2f10*/  IMAD.MOV.U32 R10, RZ, RZ, RZ ;  /* 0x000000ffff0a7224 */ /* 0x000fe200078e00ff */
[----:B------:R-:W3:Y:S01]  /*2f20*/  LDCU UR6, c[0x0][0x38c] ;  /* 0x00007180ff0677ac */ /* 0x000ee20008000800 */
[----:B------:R-:W-:Y:S01]  /*2f30*/  UMOV UR15, URZ ;  /* 0x000000ff000f7c82 */ /* 0x000fe20008000000 */
[----:B------:R-:W-:Y:S01]  /*2f40*/  UMOV UR14, URZ ;  /* 0x000000ff000e7c82 */ /* 0x000fe20008000000 */
[----:B--2---:R-:W-:Y:S01]  /*2f50*/  ULEA UR5, UR5, UR4, 0x18 ;  /* 0x0000000405057291 */ /* 0x004fe2000f8ec0ff */
[----:B------:R-:W-:Y:S01]  /*2f60*/  UMOV UR24, 0x0 ;  /* 0x0000000000187882 */ /* 0x000fe20000000000 */
[----:B------:R-:W-:-:S02]  /*2f70*/  UMOV UR25, 0x4200010 ;  /* 0x0420001000197882 */ /* 0x000fc40000000000 */
[----:B------:R-:W-:Y:S02]  /*2f80*/  UIADD3 UR10, UPT, UPT, UR5, 0x4400, URZ ;  /* 0x00004400050a7890 */ /* 0x000fe4000fffe0ff */
[----:B------:R-:W-:Y:S02]  /*2f90*/  UIADD3 UR11, UPT, UPT, UR5, 0x12400, URZ ;  /* 0x00012400050b7890 */ /* 0x000fe4000fffe0ff */
[----:B----4-:R-:W-:Y:S01]  /*2fa0*/  UIADD3 UR7, UPT, UPT, UR7, 0x7f, URZ ;  /* 0x0000007f07077890 */ /* 0x010fe2000fffe0ff */
[----:B-1----:R-:W1:Y:S01]  /*2fb0*/  LDS R0, [UR5+0x150] ;  /* 0x00015005ff007984 */ /* 0x002e620008000800 */
[----:B------:R-:W-:Y:S02]  /*2fc0*/  USHF.R.U32.HI UR10, URZ, 0x4, UR10 ;  /* 0x00000004ff0a7899 */ /* 0x000fe4000801160a */
[----:B------:R-:W-:Y:S02]  /*2fd0*/  USHF.R.S32.HI UR4, URZ, 0x1f, UR7 ;  /* 0x0000001fff047899 */ /* 0x000fe40008011407 */
[----:B------:R-:W-:-:S02]  /*2fe0*/  USHF.R.U32.HI UR11, URZ, 0x4, UR11 ;  /* 0x00000004ff0b7899 */ /* 0x000fc4000801160b */
[----:B------:R-:W-:Y:S02]  /*2ff0*/  ULEA.HI UR4, UR4, UR7, URZ, 0x7 ;  /* 0x0000000704047291 */ /* 0x000fe4000f8f38ff */
[----:B------:R-:W-:Y:S02]  /*3000*/  ULOP3.LUT UR10, UR10, 0x3fff, URZ, 0xc0, !UPT ;  /* 0x00003fff0a0a7892 */ /* 0x000fe4000f8ec0ff */
[----:B------:R-:W-:Y:S02]  /*3010*/  USHF.R.S32.HI UR4, URZ, 0x7, UR4 ;  /* 0x00000007ff047899 */ /* 0x000fe40008011404 */
[----:B------:R-:W-:Y:S02]  /*3020*/  ULOP3.LUT UR11, UR11, 0x3fff, URZ, 0xc0, !UPT ;  /* 0x00003fff0b0b7892 */ /* 0x000fe4000f8ec0ff */
[----:B------:R-:W-:Y:S01]  /*3030*/  UISETP.LT.AND UP0, UPT, UR4, 0x1, UPT ;  /* 0x000000010400788c */ /* 0x000fe2000bf01270 */
[----:B------:R-:W-:Y:S01]  /*3040*/  UMOV UR22, 0x0 ;  /* 0x0000000000167882 */ /* 0x000fe20000000000 */
[----:B------:R-:W-:-:S02]  /*3050*/  UMOV UR23, 0x4200010 ;  /* 0x0420001000177882 */ /* 0x000fc40000000000 */
[----:B------:R-:W-:Y:S02]  /*3060*/  USEL UR9, UR4, 0x1, !UP0 ;  /* 0x0000000104097887 */ /* 0x000fe4000c000000 */
[----:B------:R-:W-:Y:S02]  /*3070*/  ULOP3.LUT UR10, UR10, 0x10000, URZ, 0xfc, !UPT ;  /* 0x000100000a0a7892 */ /* 0x000fe4000f8efcff */
[----:B------:R-:W-:Y:S02]  /*3080*/  ULOP3.LUT UR11, UR11, 0x10000, URZ, 0xfc, !UPT ;  /* 0x000100000b0b7892 */ /* 0x000fe4000f8efcff */
[----:B------:R-:W-:Y:S02]  /*3090*/  UIADD3 UR9, UPT, UPT, -UR9, URZ, URZ ;  /* 0x000000ff09097290 */ /* 0x000fe4000fffe1ff */
[----:B---3--:R-:W-:Y:S01]  /*30a0*/  UISETP.GE.AND UP3, UPT, UR6, 0x1, UPT ;  /* 0x000000010600788c */ /* 0x008fe2000bf66270 */
[----:B------:R-:W-:Y:S01]  /*30b0*/  UMOV UR20, 0x0 ;  /* 0x0000000000147882 */ /* 0x000fe20000000000 */
[----:B------:R-:W-:Y:S01]  /*30c0*/  UMOV UR21, 0x4200010 ;  /* 0x0420001000157882 */ /* 0x000fe20000000000 */
[----:B------:R-:W-:Y:S01]  /*30d0*/  UMOV UR18, 0x0 ;  /* 0x0000000000127882 */ /* 0x000fe20000000000 */
[----:B------:R-:W-:Y:S01]  /*30e0*/  UMOV UR19, 0x4200010 ;  /* 0x0420001000137882 */ /* 0x000fe20000000000 */
[----:B-1----:R-:W-:-:S15]  /*30f0*/  R2UR UR16, R0 ;  /* 0x00000000001072ca */ /* 0x002fde00000e0000 */
.L_x_62:
[----:B------:R-:W-:Y:S02]  /*3100*/  LEA R0, R10, UR5, 0x3 ;  /* 0x000000050a007c11 */ /* 0x000fe4000f8e18ff */
[----:B------:R-:W-:Y:S02]  /*3110*/  SHF.L.U32 R5, R9, 0x1f, RZ ;  /* 0x0000001f09057819 */ /* 0x000fe400000006ff */
[----:B------:R-:W-:Y:S01]  /*3120*/  PLOP3.LUT P0, PT, PT, PT, UP3, 0x80, 0x8 ;  /* 0x000000000008781c */ /* 0x000fe20003f0f038 */
[----:B------:R-:W-:Y:S01]  /*3130*/  VIADD R3, R0, 0xb0 ;  /* 0x000000b000037836 */ /* 0x000fe20000000000 */
[----:B-1----:R-:W1:Y:S02]  /*3140*/  SYNCS.PHASECHK.TRANS64.TRYWAIT P1, [R0+URZ+0xa0], R5 ;  /* 0x0000a005000075a7 */ /* 0x002e6400080211ff */
[----:B-1-3--:R-:W-:Y:S09]  /*3150*/  @!P1 BRA `(.L_x_56) ;  /* 0x0000004400d49947 */ /* 0x00aff20003800000 */
.L_x_129:
[----:B------:R-:W-:Y:S01]  /*3160*/  LEA R4, R10, UR5, 0x4 ;  /* 0x000000050a047c11 */ /* 0x000fe2000f8e20ff */
[----:B------:R-:W-:Y:S01]  /*3170*/  @UP3 ULEA UR6, UR14, UR5, 0x3 ;  /* 0x000000050e063291 */ /* 0x000fe2000f8e18ff */
[----:B------:R-:W-:Y:S01]  /*3180*/  PLOP3.LUT P2, PT, PT, PT, PT, 0x80, 0x8 ;  /* 0x000000000008781c */ /* 0x000fe20003f4f070 */
[----:B------:R-:W-:Y:S01]  /*3190*/  ULEA UR7, UR15, UR5, 0x3 ;  /* 0x000000050f077291 */ /* 0x000fe2000f8e18ff */
[----:B------:R-:W-:Y:S02]  /*31a0*/  PRMT R3, RZ, 0x654, R3 ;  /* 0x00000654ff037816 */ /* 0x000fe40000000003 */
[----:B-1----:R-:W1:Y:S01]  /*31b0*/  LDS.128 R4, [R4+0x130] ;  /* 0x0001300004047984 */ /* 0x002e620000000c00 */
[----:B------:R-:W-:Y:S02]  /*31c0*/  @P0 SHF.L.U32 R2, R8, 0x1f, RZ ;  /* 0x0000001f08020819 */ /* 0x000fe400000006ff */
[----:B------:R-:W-:Y:S01]  /*31d0*/  SHF.L.U32 R0, R11, 0x1f, RZ ;  /* 0x0000001f0b007819 */ /* 0x000fe200000006ff */
[----:B------:R-:W-:Y:S01]  /*31e0*/  @!PT LDS RZ, [RZ] ;  /* 0x00000000fffff984 */ /* 0x000fe20000000800 */
[----:B------:R-:W-:Y:S01]  /*31f0*/  @!PT LDS RZ, [RZ] ;  /* 0x00000000fffff984 */ /* 0x000fe20000000800 */
[----:B------:R-:W-:Y:S01]  /*3200*/  @!PT LDS RZ, [RZ] ;  /* 0x00000000fffff984 */ /* 0x000fe20000000800 */
[----:B------:R-:W-:Y:S01]  /*3210*/  @!PT LDS RZ, [RZ] ;  /* 0x00000000fffff984 */ /* 0x000fe20000000800 */
[----:B------:R2:W-:Y:S06]  /*3220*/  MEMBAR.ALL.CTA ;  /* 0x0000000000007992 */ /* 0x0005ec0000008000 */
[----:B--2---:R-:W2:Y:S02]  /*3230*/  FENCE.VIEW.ASYNC.S ;  /* 0x00000000000073c6 */ /* 0x004ea40000000000 */
[----:B--2---:R2:W-:Y:S01]  /*3240*/  SYNCS.ARRIVE.TRANS64.RED.A1T0 RZ, [R3+URZ], RZ ;  /* 0x000000ff03ff79a7 */ /* 0x0045e200081004ff */
[----:B------:R2:W3:Y:S01]  /*3250*/  @P0 SYNCS.PHASECHK.TRANS64.TRYWAIT P2, [UR6], R2 ;  /* 0x00000002ff0005a7 */ /* 0x0004e20008041106 */
[----:B------:R-:W-:Y:S01]  /*3260*/  ULEA.HI UR6, UR15, UR15, URZ, 0x1 ;  /* 0x0000000f0f067291 */ /* 0x000fe2000f8f08ff */
[----:B-1----:R-:W-:-:S03]  /*3270*/  LOP3.LUT P1, RZ, R6, 0x1, RZ, 0xc0, !PT ;  /* 0x0000000106ff7812 */ /* 0x002fc6000782c0ff */
[----:B------:R-:W-:Y:S02]  /*3280*/  USHF.L.U32 UR8, UR6, 0x6, URZ ;  /* 0x0000000606087899 */ /* 0x000fe400080006ff */
[----:B------:R-:W-:Y:S02]  /*3290*/  ULOP3.LUT UR6, UR6, 0xffe, URZ, 0xc0, !UPT ;  /* 0x00000ffe06067892 */ /* 0x000fe4000f8ec0ff */
[----:B------:R-:W-:Y:S02]  /*32a0*/  ULOP3.LUT UR8, UR8, 0xffffff80, URZ, 0xc0, !UPT ;  /* 0xffffff8008087892 */ /* 0x000fe4000f8ec0ff */
[----:B------:R-:W-:Y:S02]  /*32b0*/  UIADD3 UR6, UPT, UPT, -UR6, UR15, URZ ;  /* 0x0000000f06067290 */ /* 0x000fe4000fffe1ff */
[----:B------:R-:W-:Y:S01]  /*32c0*/  UIADD3 UR8, UPT, UPT, UR16, UR8, URZ ;  /* 0x0000000810087290 */ /* 0x000fe2000fffe0ff */
[----:B------:R-:W1:Y:S03]  /*32d0*/  SYNCS.PHASECHK.TRANS64.TRYWAIT P0, [UR7+0xe0], R0 ;  /* 0x0000e000ff0075a7 */ /* 0x000e660008001107 */
[----:B------:R-:W-:Y:S01]  /*32e0*/  ULEA UR8, UR6, UR8, 0x14 ;  /* 0x0000000806087291 */ /* 0x000fe2000f8ea0ff */
[----:B-123--:R-:W-:Y:S11]  /*32f0*/  @!P0 BRA `(.L_x_57) ;  /* 0x0000004400808947 */ /* 0x00eff60003800000 */
.L_x_131:
[----:B------:R-:W-:Y:S01]  /*3300*/  IADD3 R10, PT, PT, R10, 0x1, RZ ;  /* 0x000000010a0a7810 */ /* 0x000fe20007ffe0ff */
[----:B------:R-:W-:Y:S06]  /*3310*/  BRA.U !UP3, `(.L_x_58) ;  /* 0x000000010bc07547 */ /* 0x000fec000b800000 */
[----:B------:R-:W-:Y:S01]  /*3320*/  UPLOP3.LUT UP4, UPT, UPT, UPT, UPT, 0x40, 0x4 ;  /* 0x000000000004789c */ /* 0x000fe20003f8e870 */
[----:B------:R-:W-:Y:S01]  /*3330*/  UMOV UR13, UR9 ;  /* 0x00000009000d7c82 */ /* 0x000fe20008000000 */
[----:B------:R-:W-:Y:S01]  /*3340*/  UMOV UR12, UR4 ;  /* 0x00000004000c7c82 */ /* 0x000fe20008000000 */
[----:B------:R-:W-:-:S08]  /*3350*/  UMOV UR17, UR14 ;  /* 0x0000000e00117c82 */ /* 0x000fd00008000000 */
.L_x_61:
[----:B------:R-:W-:Y:S02]  /*3360*/  UIADD3 UR13, UPT, UPT, UR13, 0x1, URZ ;  /* 0x000000010d0d7890 */ /* 0x000fe4000fffe0ff */
[----:B--2---:R-:W-:Y:S02]  /*3370*/  ULEA UR6, UR17, UR5, 0x3 ;  /* 0x0000000511067291 */ /* 0x004fe4000f8e18ff */
[----:B------:R-:W-:Y:S01]  /*3380*/  UISETP.NE.AND UP0, UPT, UR13, URZ, UPT ;  /* 0x000000ff0d00728c */ /* 0x000fe2000bf05270 */
[----:B---3--:R-:W-:Y:S10]  /*3390*/  @P2 BRA `(.L_x_59) ;  /* 0x00000000000c2947 */ /* 0x008ff40003800000 */
[----:B-1----:R-:W-:Y:S04]  /*33a0*/  SHF.L.U32 R3, R8, 0x1f, RZ ;  /* 0x0000001f08037819 */ /* 0x002fe800000006ff */
[----:B------:R-:W1:Y:S02]  /*33b0*/  SYNCS.PHASECHK.TRANS64.TRYWAIT P0, [UR6], R3 ;  /* 0x00000003ff0075a7 */ /* 0x000e640008001106 */
[----:B-1----:R-:W-:Y:S05]  /*33c0*/  @!P0 BRA `(.L_x_60) ;  /* 0x0000004400648947 */ /* 0x002fea0003800000 */
.L_x_59:
[----:B------:R-:W-:Y:S01]  /*33d0*/  UISETP.NE.AND UP1, UPT, UR12, 0x1, UPT ;  /* 0x000000010c00788c */ /* 0x000fe2000bf25270 */
[----:B------:R-:W-:Y:S01]  /*33e0*/  PLOP3.LUT P2, PT, PT, PT, PT, 0x80, 0x8 ;  /* 0x000000000008781c */ /* 0x000fe20003f4f070 */
[----:B------:R-:W-:Y:S02]  /*33f0*/  UIADD3 UR14, UPT, UPT, UR17, 0x1, URZ ;  /* 0x00000001110e7890 */ /* 0x000fe4000fffe0ff */
[----:B------:R-:W-:Y:S02]  /*3400*/  ULEA UR28, UR17, UR11, 0xa ;  /* 0x0000000b111c7291 */ /* 0x000fe4000f8e50ff */
[----:B------:R-:W-:Y:S01]  /*3410*/  UISETP.NE.AND UP2, UPT, UR14, 0x7, UPT ;  /* 0x000000070e00788c */ /* 0x000fe2000bf45270 */
[----:B------:R-:W-:Y:S01]  /*3420*/  PLOP3.LUT P0, PT, PT, PT, UP1, 0x80, 0x8 ;  /* 0x000000000008781c */ /* 0x000fe20003f0f018 */
[----:B------:R-:W-:Y:S02]  /*3430*/  UIADD3 UR40, UPT, UPT, UR28, 0x2, URZ ;  /* 0x000000021c287890 */ /* 0x000fe4000fffe0ff */
[----:B------:R-:W-:Y:S02]  /*3440*/  USEL UR27, URZ, 0x1, UP2 ;  /* 0x00000001ff1b7887 */ /* 0x000fe40009000000 */
[----:B------:R-:W-:Y:S02]  /*3450*/  USEL UR14, UR14, URZ, UP2 ;  /* 0x000000ff0e0e7287 */ /* 0x000fe40009000000 */
[----:B------:R-:W-:Y:S02]  /*3460*/  UIADD3 UR36, UPT, UPT, UR28, 0x4, URZ ;  /* 0x000000041c247890 */ /* 0x000fe4000fffe0ff */
[----:B------:R-:W-:Y:S01]  /*3470*/  @UP1 ULEA UR26, UR14, UR5, 0x3 ;  /* 0x000000050e1a1291 */ /* 0x000fe2000f8e18ff */
[----:B------:R-:W-:Y:S01]  /*3480*/  LOP3.LUT R8, R8, UR27, RZ, 0x3c, !PT ;  /* 0x0000001b08087c12 */ /* 0x000fe2000f8e3cff */
[----:B------:R-:W-:Y:S02]  /*3490*/  UIADD3 UR32, UPT, UPT, UR28, 0x6, URZ ;  /* 0x000000061c207890 */ /* 0x000fe4000fffe0ff */
[----:B------:R-:W-:Y:S01]  /*34a0*/  UIADD3 UR6, UPT, UPT, UR6, 0x38, URZ ;  /* 0x0000003806067890 */ /* 0x000fe2000fffe0ff */
[----:B-1----:R-:W-:Y:S01]  /*34b0*/  @P0 SHF.L.U32 R0, R8, 0x1f, RZ ;  /* 0x0000001f08000819 */ /* 0x002fe200000006ff */
[----:B------:R-:W-:Y:S01]  /*34c0*/  UIADD3 UR12, UPT, UPT, UR12, -0x1, URZ ;  /* 0xffffffff0c0c7890 */ /* 0x000fe2000fffe0ff */
[----:B------:R-:W-:Y:S02]  /*34d0*/  UMOV UR29, 0x40004040 ;  /* 0x40004040001d7882 */ /* 0x000fe40000000000 */
[----:B------:R2:W3:Y:S01]  /*34e0*/  @P0 SYNCS.PHASECHK.TRANS64.TRYWAIT P2, [UR26], R0 ;  /* 0x00000000ff0005a7 */ /* 0x0004e2000804111a */
[----:B------:R-:W-:Y:S01]  /*34f0*/  ULEA UR26, UR17, UR10, 0x9 ;  /* 0x0000000a111a7291 */ /* 0x000fe2000f8e48ff */
[----:B------:R-:W-:Y:S01]  /*3500*/  UMOV UR27, 0x40004040 ;  /* 0x40004040001b7882 */ /* 0x000fe20000000000 */
[----:B------:R-:W-:Y:S02]  /*3510*/  UMOV UR41, 0x40004040 ;  /* 0x4000404000297882 */ /* 0x000fe40000000000 */
[----:B------:R-:W-:Y:S02]  /*3520*/  UIADD3 UR38, UPT, UPT, UR26, 0x2, URZ ;  /* 0x000000021a267890 */ /* 0x000fe4000fffe0ff */
[----:B------:R-:W-:Y:S02]  /*3530*/  UIADD3 UR34, UPT, UPT, UR26, 0x4, URZ ;  /* 0x000000041a227890 */ /* 0x000fe4000fffe0ff */
[----:B------:R-:W-:Y:S01]  /*3540*/  UIADD3 UR30, UPT, UPT, UR26, 0x6, URZ ;  /* 0x000000061a1e7890 */ /* 0x000fe2000fffe0ff */
[----:B------:R2:W-:Y:S01]  /*3550*/  UTCQMMA gdesc[UR26], gdesc[UR28], tmem[UR8], tmem[UR24], idesc[UR25], UP4 ;  /* 0x00ff181c1a0075ea */ /* 0x0005e2000a000308 */
[----:B------:R-:W-:Y:S01]  /*3560*/  UPLOP3.LUT UP4, UPT, UPT, UPT, UPT, 0x80, 0x8 ;  /* 0x000000000008789c */ /* 0x000fe20003f8f070 */
[----:B------:R-:W-:Y:S01]  /*3570*/  UMOV UR39, 0x40004040 ;  /* 0x4000404000277882 */ /* 0x000fe20000000000 */
[----:B------:R-:W-:Y:S01]  /*3580*/  UMOV UR37, 0x40004040 ;  /* 0x4000404000257882 */ /* 0x000fe20000000000 */
[----:B------:R2:W-:Y:S01]  /*3590*/  UTCQMMA gdesc[UR38], gdesc[UR40], tmem[UR8], tmem[UR22], idesc[UR23], UPT ;  /* 0x00ff1628260075ea */ /* 0x0005e2000b800308 */
[----:B------:R-:W-:Y:S01]  /*35a0*/  UMOV UR35, 0x40004040 ;  /* 0x4000404000237882 */ /* 0x000fe20000000000 */
[----:B------:R-:W-:Y:S01]  /*35b0*/  UMOV UR33, 0x40004040 ;  /* 0x4000404000217882 */ /* 0x000fe20000000000 */
[----:B------:R-:W-:Y:S01]  /*35c0*/  UMOV UR31, 0x40004040 ;  /* 0x40004040001f7882 */ /* 0x000fe20000000000 */
[----:B------:R2:W-:Y:S01]  /*35d0*/  UTCQMMA gdesc[UR34], gdesc[UR36], tmem[UR8], tmem[UR20], idesc[UR21], UPT ;  /* 0x00ff1424220075ea */ /* 0x0005e2000b800308 */
[----:B------:R2:W-:Y:S01]  /*35e0*/  UTCQMMA gdesc[UR30], gdesc[UR32], tmem[UR8], tmem[UR18], idesc[UR19], UPT ;  /* 0x00ff12201e0075ea */ /* 0x0005e2000b800308 */
[----:B------:R2:W-:Y:S01]  /*35f0*/  UTCBAR [UR6], URZ ;  /* 0x000000ff060073e9 */ /* 0x0005e200080000ff */
[----:B------:R-:W-:Y:S01]  /*3600*/  UMOV UR17, UR14 ;  /* 0x0000000e00117c82 */ /* 0x000fe20008000000 */
[----:B------:R-:W-:Y:S05]  /*3610*/  BRA.U UP0, `(.L_x_61) ;  /* 0xfffffffd00507547 */ /* 0x000fea000b83ffff */
.L_x_58:
[----:B------:R-:W-:Y:S01]  /*3620*/  UIADD3 UR15, UPT, UPT, UR15, 0x1, URZ ;  /* 0x000000010f0f7890 */ /* 0x000fe2000fffe0ff */
[C---:B------:R-:W-:Y:S01]  /*3630*/  ISETP.NE.AND P0, PT, R10.reuse, 0x2, PT ;  /* 0x000000020a00780c */ /* 0x040fe20003f05270 */
[----:B------:R-:W-:Y:S02]  /*3640*/  UIADD3 UR7, UPT, UPT, UR7, 0xc0, URZ ;  /* 0x000000c007077890 */ /* 0x000fe4000fffe0ff */
[----:B------:R-:W-:Y:S01]  /*3650*/  UISETP.NE.AND UP0, UPT, UR15, 0x4, UPT ;  /* 0x000000040f00788c */ /* 0x000fe2000bf05270 */
[----:B-12---:R-:W-:Y:S02]  /*3660*/  SEL R0, RZ, 0x1, P0 ;  /* 0x00000001ff007807 */ /* 0x006fe40000000000 */
[----:B------:R-:W-:Y:S01]  /*3670*/  SEL R10, R10, RZ, P0 ;  /* 0x000000ff0a0a7207 */ /* 0x000fe20000000000 */
[----:B------:R-:W-:Y:S01]  /*3680*/  USEL UR6, URZ, 0x1, UP0 ;  /* 0x00000001ff067887 */ /* 0x000fe20008000000 */
[----:B------:R-:W-:Y:S01]  /*3690*/  LOP3.LUT R9, R9, R0, RZ, 0x3c, !PT ;  /* 0x0000000009097212 */ /* 0x000fe200078e3cff */
[----:B------:R-:W-:Y:S01]  /*36a0*/  USEL UR15, UR15, URZ, UP0 ;  /* 0x000000ff0f0f7287 */ /* 0x000fe20008000000 */
[----:B------:R1:W-:Y:S03]  /*36b0*/  UTCBAR [UR7], URZ ;  /* 0x000000ff070073e9 */ /* 0x0003e600080000ff */
[----:B------:R-:W-:Y:S01]  /*36c0*/  LOP3.LUT R11, R11, UR6, RZ, 0x3c, !PT ;  /* 0x000000060b0b7c12 */ /* 0x000fe2000f8e3cff */
[----:B------:R-:W-:Y:S07]  /*36d0*/  @P1 BRA `(.L_x_62) ;  /* 0xfffffff800881947 */ /* 0x000fee000383ffff */
[----:B------:R-:W2:Y:S01]  /*36e0*/  S2UR UR4, SR_CgaCtaId ;  /* 0x00000000000479c3 */ /* 0x000ea20000008800 */
[----:B------:R-:W-:Y:S01]  /*36f0*/  ELECT P0, URZ, PT ;  /* 0x0000000000ff782f */ /* 0x000fe20003800000 */
[----:B------:R-:W-:Y:S01]  /*3700*/  IMAD.MOV.U32 R0, RZ, RZ, 0x1 ;  /* 0x00000001ff007424 */ /* 0x000fe200078e00ff */
[----:B------:R-:W-:Y:S01]  /*3710*/  UIADD3 UR5, UPT, UPT, UR5, 0xe0, URZ ;  /* 0x000000e005057890 */ /* 0x000fe2000fffe0ff */
[----:B------:R-:W-:Y:S01]  /*3720*/  SHF.L.U32 R3, R11, 0x1f, RZ ;  /* 0x0000001f0b037819 */ /* 0x000fe200000006ff */
[----:B------:R-:W-:-:S03]  /*3730*/  UMOV UR6, 0x40 ;  /* 0x0000004000067882 */ /* 0x000fc60000000000 */
[----:B------:R-:W-:Y:S01]  /*3740*/  UVIRTCOUNT.DEALLOC.SMPOOL 0x80 ;  /* 0x000000800000784c */ /* 0x000fe20000000000 */
[----:B--2---:R-:W-:Y:S02]  /*3750*/  ULEA UR4, UR4, UR6, 0x18 ;  /* 0x0000000604047291 */ /* 0x004fe4000f8ec0ff */
[----:B------:R-:W-:-:S07]  /*3760*/  ULEA UR6, UR15, UR5, 0x3 ;  /* 0x000000050f067291 */ /* 0x000fce000f8e18ff */
[----:B------:R2:W-:Y:S02]  /*3770*/  @P0 STS.U8 [UR4+0x1c], R0 ;  /* 0x00001c00ff000988 */ /* 0x0005e40008000004 */
[----:B------:R-:W4:Y:S02]  /*3780*/  SYNCS.PHASECHK.TRANS64.TRYWAIT P0, [UR6], R3 ;  /* 0x00000003ff0075a7 */ /* 0x000f240008001106 */
[----:B--2-4-:R-:W-:Y:S05]  /*3790*/  @!P0 BRA `(.L_x_63) ;  /* 0x0000004000888947 */ /* 0x014fea0003800000 */
.L_x_134:
[----:B-1----:R-:W-:-:S04]  /*37a0*/  UIADD3 UR7, UPT, UPT, UR15, 0x1, URZ ;  /* 0x000000010f077890 */ /* 0x002fc8000fffe0ff */
[----:B------:R-:W-:-:S04]  /*37b0*/  UISETP.NE.AND UP0, UPT, UR7, 0x4, UPT ;  /* 0x000000040700788c */ /* 0x000fc8000bf05270 */
[----:B------:R-:W-:Y:S02]  /*37c0*/  USEL UR8, URZ, 0x1, UP0 ;  /* 0x00000001ff087887 */ /* 0x000fe40008000000 */
[----:B------:R-:W-:-:S04]  /*37d0*/  USEL UR7, UR7, URZ, UP0 ;  /* 0x000000ff07077287 */ /* 0x000fc80008000000 */
[----:B------:R-:W-:Y:S01]  /*37e0*/  ULEA UR6, UR7, UR5, 0x3 ;  /* 0x0000000507067291 */ /* 0x000fe2000f8e18ff */
[----:B------:R-:W-:-:S04]  /*37f0*/  LOP3.LUT R2, R11, UR8, RZ, 0x3c, !PT ;  /* 0x000000080b027c12 */ /* 0x000fc8000f8e3cff */
[----:B--2---:R-:W-:-:S04]  /*3800*/  SHF.L.U32 R3, R2, 0x1f, RZ ;  /* 0x0000001f02037819 */ /* 0x004fc800000006ff */
[----:B------:R-:W1:Y:S02]  /*3810*/  SYNCS.PHASECHK.TRANS64.TRYWAIT P0, [UR6], R3 ;  /* 0x00000003ff0075a7 */ /* 0x000e640008001106 */
[----:B-1----:R-:W-:Y:S05]  /*3820*/  @!P0 BRA `(.L_x_64) ;  /* 0x00000040007c8947 */ /* 0x002fea0003800000 */
.L_x_136:
        /* <DEDUP_REMOVED lines=9> */
.L_x_138:
[----:B------:R-:W-:-:S04]  /*38c0*/  UIADD3 UR7, UPT, UPT, UR7, 0x1, URZ ;  /* 0x0000000107077890 */ /* 0x000fc8000fffe0ff */
[----:B------:R-:W-:-:S04]  /*38d0*/  UISETP.NE.AND UP0, UPT, UR7, 0x4, UPT ;  /* 0x000000040700788c */ /* 0x000fc8000bf05270 */
[----:B------:R-:W-:Y:S02]  /*38e0*/  USEL UR6, URZ, 0x1, UP0 ;  /* 0x00000001ff067887 */ /* 0x000fe40008000000 */
[----:B------:R-:W-:-:S04]  /*38f0*/  USEL UR7, UR7, URZ, UP0 ;  /* 0x000000ff07077287 */ /* 0x000fc80008000000 */
[----:B------:R-:W-:Y:S01]  /*3900*/  ULEA UR7, UR7, UR5, 0x3 ;  /* 0x0000000507077291 */ /* 0x000fe2000f8e18ff */
[----:B-1----:R-:W-:-:S04]  /*3910*/  LOP3.LUT R3, R2, UR6, RZ, 0x3c, !PT ;  /* 0x0000000602037c12 */ /* 0x002fc8000f8e3cff */
[----:B------:R-:W-:-:S04]  /*3920*/  SHF.L.U32 R3, R3, 0x1f, RZ ;  /* 0x0000001f03037819 */ /* 0x000fc800000006ff */
[----:B------:R-:W1:Y:S02]  /*3930*/  SYNCS.PHASECHK.TRANS64.TRYWAIT P0, [UR7], R3 ;  /* 0x00000003ff0075a7 */ /* 0x000e640008001107 */
[----:B-1----:R-:W-:Y:S05]  /*3940*/  @!P0 BRA `(.L_x_66) ;  /* 0x0000004000648947 */ /* 0x002fea0003800000 */
.L_x_140:
[----:B------:R-:W-:Y:S01]  /*3950*/  NOP ;  /* 0x0000000000007918 */ /* 0x000fe20000000000 */
[----:B-1----:R-:W1:Y:S01]  /*3960*/  LDS R0, [UR4+0x14] ;  /* 0x00001404ff007984 */ /* 0x002e620008000800 */
[----:B------:R-:W-:Y:S01]  /*3970*/  ULOP3.LUT UR6, UR16, 0xffff, URZ, 0xc0, !UPT ;  /* 0x0000ffff10067892 */ /* 0x000fe2000f8ec0ff */
[----:B------:R-:W-:Y:S01]  /*3980*/  UMOV UR8, 0xffff ;  /* 0x0000ffff00087882 */ /* 0x000fe20000000000 */
[----:B------:R-:W-:Y:S02]  /*3990*/  UMOV UR5, 0x1 ;  /* 0x0000000100057882 */ /* 0x000fe40000000000 */
[----:B------:R-:W-:-:S04]  /*39a0*/  USHF.R.U32.HI UR6, URZ, 0x5, UR6 ;  /* 0x00000005ff067899 */ /* 0x000fc80008011606 */
[----:B------:R-:W-:Y:S02]  /*39b0*/  USHF.L.U32 UR8, UR8, UR6, URZ ;  /* 0x0000000608087299 */ /* 0x000fe400080006ff */
[----:B------:R-:W-:-:S04]  /*39c0*/  USHF.L.U32 UR5, UR5, UR6, URZ ;  /* 0x0000000605057299 */ /* 0x000fc800080006ff */
[----:B-1----:R-:W-:-:S04]  /*39d0*/  LOP3.LUT R0, R0, UR8, RZ, 0xc0, !PT ;  /* 0x0000000800007c12 */ /* 0x002fc8000f8ec0ff */
[----:B------:R-:W-:-:S13]  /*39e0*/  ISETP.NE.AND P0, PT, R0, UR8, PT ;  /* 0x0000000800007c0c */ /* 0x000fda000bf05270 */
[----:B------:R-:W-:Y:S05]  /*39f0*/  @P0 BRA `(.L_x_67) ;  /* 0x0000000000580947 */ /* 0x000fea0003800000 */
[----:B------:R-:W1:Y:S02]  /*3a00*/  LDS R0, [UR4+0x18] ;  /* 0x00001804ff007984 */ /* 0x000e640008000800 */
[----:B-1----:R-:W-:-:S04]  /*3a10*/  LOP3.LUT R0, R0, UR5, RZ, 0xc0, !PT ;  /* 0x0000000500007c12 */ /* 0x002fc8000f8ec0ff */
[----:B------:R-:W-:-:S13]  /*3a20*/  ISETP.NE.AND P0, PT, R0, UR5, PT ;  /* 0x0000000500007c0c */ /* 0x000fda000bf05270 */
[----:B------:R-:W-:Y:S05]  /*3a30*/  @P0 BRA `(.L_x_68) ;  /* 0x00000000003c0947 */ /* 0x000fea0003800000 */
[----:B------:R-:W1:Y:S01]  /*3a40*/  S2R R2, SR_LANEID ;  /* 0x0000000000027919 */ /* 0x000e620000000000 */
[----:B------:R-:W-:Y:S01]  /*3a50*/  ULOP3.LUT UR8, URZ, UR8, URZ, 0x33, !UPT ;  /* 0x00000008ff087292 */ /* 0x000fe2000f8e33ff */
[----:B------:R-:W-:Y:S01]  /*3a60*/  LOP3.LUT R4, RZ, UR5, RZ, 0x33, !PT ;  /* 0x00000005ff047c12 */ /* 0x000fe2000f8e33ff */
[----:B------:R-:W-:Y:S02]  /*3a70*/  VOTEU.ANY UR7, UPT, PT ;  /* 0x0000000000077886 */ /* 0x000fe400038e0100 */
[----:B------:R-:W-:Y:S01]  /*3a80*/  UFLO.U32 UR7, UR7 ;  /* 0x00000007000772bd */ /* 0x000fe200080e0000 */
[----:B------:R-:W2:Y:S01]  /*3a90*/  REDUX UR5, R4 ;  /* 0x00000000040573c4 */ /* 0x000ea20000000000 */
[----:B------:R-:W-:-:S06]  /*3aa0*/  IMAD.U32 R0, RZ, RZ, UR8 ;  /* 0x00000008ff007e24 */ /* 0x000fcc000f8e00ff */
[----:B------:R4:W-:Y:S01]  /*3ab0*/  UTCATOMSWS.AND URZ, UR8 ;  /* 0x0000000800ff79e3 */ /* 0x0009e20008000000 */
[----:B------:R-:W3:Y:S01]  /*3ac0*/  REDUX UR6, R0 ;  /* 0x00000000000673c4 */ /* 0x000ee20000000000 */
[----:B-1----:R-:W-:Y:S01]  /*3ad0*/  ISETP.EQ.U32.AND P0, PT, R2, UR7, PT ;  /* 0x0000000702007c0c */ /* 0x002fe2000bf02070 */
[----:B--2---:R-:W-:Y:S01]  /*3ae0*/  IMAD.U32 R2, RZ, RZ, UR5 ;  /* 0x00000005ff027e24 */ /* 0x004fe2000f8e00ff */
[----:B---3--:R-:W-:-:S11]  /*3af0*/  MOV R3, UR6 ;  /* 0x0000000600037c02 */ /* 0x008fd60008000f00 */
[----:B------:R4:W-:Y:S04]  /*3b00*/  @P0 ATOMS.AND RZ, [UR4+0x14], R3 ;  /* 0x00001403ffff098c */ /* 0x0009e8000a800004 */
[----:B------:R4:W-:Y:S01]  /*3b10*/  @P0 ATOMS.AND RZ, [UR4+0x18], R2 ;  /* 0x00001802ffff098c */ /* 0x0009e2000a800004 */
[----:B------:R-:W-:Y:S05]  /*3b20*/  BRA `(.L_x_69) ;  /* 0x0000000000147947 */ /* 0x000fea0003800000 */
.L_x_68:
[----:B------:R-:W-:Y:S02]  /*3b30*/  MOV R2, 0x3b50 ;  /* 0x00003b5000027802 */ /* 0x000fe40000000f00 */
[----:B---3-5:R-:W-:Y:S05]  /*3b40*/  CALL.REL.NOINC `($__internal_0_$__cuda_sm10x_tcgen05_guardrail_trap_col_being_dealloced_not_returned_by_alloc) ;  /* 0x0000004000c07944 */ /* 0x028fea0003c00000 */
[----:B------:R-:W-:Y:S05]  /*3b50*/  BRA `(.L_x_69) ;  /* 0x0000000000087947 */ /* 0x000fea0003800000 */
.L_x_67:
[----:B------:R-:W-:Y:S02]  /*3b60*/  MOV R2, 0x3b80 ;  /* 0x00003b8000027802 */ /* 0x000fe40000000f00 */
[----:B---3-5:R-:W-:Y:S05]  /*3b70*/  CALL.REL.NOINC `($__internal_2_$__cuda_sm10x_tcgen05_guardrail_trap_unallocated_columns_being_dealloced) ;  /* 0x0000004000cc7944 */ /* 0x028fea0003c00000 */
.L_x_69:
[----:B------:R-:W-:Y:S01]  /*3b80*/  NOP ;  /* 0x0000000000007918 */ /* 0x000fe20000000000 */
[----:B----4-:R-:W-:Y:S05]  /*3b90*/  EXIT ;  /* 0x000000000000794d */ /* 0x010fea0003800000 */
.L_x_51:
[----:B------:R-:W-:-:S09]  /*3ba0*/  UISETP.NE.OR UP2, UPT, UR8, 0x3, !UP2 ;  /* 0x000000030800788c */ /* 0x000fd2000d745670 */
[----:B------:R-:W-:Y:S05]  /*3bb0*/  BRA.U UP2, `(.L_x_70) ;  /* 0x0000000d02407547 */ /* 0x000fea000b800000 */
[----:B------:R-:W1:Y:S01]  /*3bc0*/  LDC R0, c[0x0][0xb30] ;  /* 0x0002cc00ff007b82 */ /* 0x000e620000000800 */
[----:B------:R-:W2:Y:S01]  /*3bd0*/  LDCU.64 UR8, c[0x0][0x888] ;  /* 0x00011100ff0877ac */ /* 0x000ea20008000a00 */
[----:B------:R-:W-:Y:S02]  /*3be0*/  HFMA2 R29, -RZ, RZ, 0, 0 ;  /* 0x00000000ff1d7431 */ /* 0x000fe400000001ff */
[----:B------:R-:W-:Y:S01]  /*3bf0*/  IMAD.MOV.U32 R31, RZ, RZ, 0x1 ;  /* 0x00000001ff1f7424 */ /* 0x000fe200078e00ff */
[----:B------:R-:W-:Y:S01]  /*3c00*/  MOV R23, 0x1000 ;  /* 0x0000100000177802 */ /* 0x000fe20000000f00 */
[----:B------:R-:W4:Y:S01]  /*3c10*/  LDCU.64 UR4, c[0x0][0x890] ;  /* 0x00011200ff0477ac */ /* 0x000f220008000a00 */
[----:B------:R-:W-:Y:S01]  /*3c20*/  IMAD.MOV.U32 R30, RZ, RZ, RZ ;  /* 0x000000ffff1e7224 */ /* 0x000fe200078e00ff */
[----:B------:R-:W3:Y:S01]  /*3c30*/  LDC R19, c[0x0][0x370] ;  /* 0x0000dc00ff137b82 */ /* 0x000ee20000000800 */
[----:B------:R-:W-:Y:S01]  /*3c40*/  UMOV UR7, 0x400 ;  /* 0x0000040000077882 */ /* 0x000fe20000000000 */
[----:B------:R-:W-:-:S02]  /*3c50*/  UPLOP3.LUT UP1, UPT, UPT, UPT, UPT, 0x40, 0x4 ;  /* 0x000000000004789c */ /* 0x000fc40003f2e870 */
[----:B------:R-:W-:-:S04]  /*3c60*/  ULEA UR7, UR37, UR7, 0x18 ;  /* 0x0000000725077291 */ /* 0x000fc8000f8ec0ff */
[----:B------:R-:W3:Y:S01]  /*3c70*/  LDC R2, c[0x0][0xb0c] ;  /* 0x0002c300ff027b82 */ /* 0x000ee20000000800 */
[----:B------:R-:W-:Y:S02]  /*3c80*/  UIADD3 UR13, UPT, UPT, UR7, 0x78, URZ ;  /* 0x00000078070d7890 */ /* 0x000fe4000fffe0ff */
[----:B--2---:R-:W-:Y:S02]  /*3c90*/  UISETP.NE.U32.AND UP2, UPT, UR8, URZ, UPT ;  /* 0x000000ff0800728c */ /* 0x004fe4000bf45070 */
[----:B------:R-:W-:Y:S02]  /*3ca0*/  UIADD3 UR17, UPT, UPT, UR7, 0x70, URZ ;  /* 0x0000007007117890 */ /* 0x000fe4000fffe0ff */
[----:B----4-:R-:W-:Y:S01]  /*3cb0*/  UISETP.NE.U32.AND UP3, UPT, UR4, URZ, UPT ;  /* 0x000000ff0400728c */ /* 0x010fe2000bf65070 */
[----:B------:R-:W2:Y:S01]  /*3cc0*/  LDC R18, c[0x0][0xb20] ;  /* 0x0002c800ff127b82 */ /* 0x000ea20000000800 */
[----:B-1----:R-:W-:Y:S01]  /*3cd0*/  ISETP.NE.AND P1, PT, R0, 0x1, PT ;  /* 0x000000010000780c */ /* 0x002fe20003f25270 */
[----:B------:R-:W-:-:S02]  /*3ce0*/  UISETP.NE.AND.EX UP2, UPT, UR9, URZ, UPT, UP2 ;  /* 0x000000ff0900728c */ /* 0x000fc4000bf45320 */
[----:B------:R-:W-:Y:S02]  /*3cf0*/  UPRMT UR13, UR37, 0x654, UR13 ;  /* 0x00000654250d7896 */ /* 0x000fe4000800000d */
[----:B------:R-:W-:Y:S02]  /*3d00*/  UISETP.NE.AND.EX UP3, UPT, UR5, URZ, UPT, UP3 ;  /* 0x000000ff0500728c */ /* 0x000fe4000bf65330 */
[----:B------:R-:W1:Y:S08]  /*3d10*/  LDC.64 R32, c[0x0][0x348] ;  /* 0x0000d200ff207b82 */ /* 0x000e700000000a00 */
[----:B------:R-:W4:Y:S08]  /*3d20*/  LDC.64 R16, c[0x0][0xb10] ;  /* 0x0002c400ff107b82 */ /* 0x000f300000000a00 */
[----:B------:R-:W1:Y:S08]  /*3d30*/  LDC.64 R6, c[0x0][0xb18] ;  /* 0x0002c600ff067b82 */ /* 0x000e700000000a00 */
[----:B------:R-:W1:Y:S08]  /*3d40*/  LDC.64 R4, c[0x0][0xb28] ;  /* 0x0002ca00ff047b82 */ /* 0x000e700000000a00 */
[----:B--23--:R-:W1:Y:S02]  /*3d50*/  LDC R22, c[0x0][0x374] ;  /* 0x0000dd00ff167b82 */ /* 0x00ce640000000800 */
.L_x_79:
[C---:B------:R-:W-:Y:S02]  /*3d60*/  LEA R0, R30.reuse, UR7, 0x3 ;  /* 0x000000071e007c11 */ /* 0x040fe4000f8e18ff */
[----:B------:R-:W-:Y:S02]  /*3d70*/  SHF.L.U32 R3, R29, 0x1f, RZ ;  /* 0x0000001f1d037819 */ /* 0x000fe400000006ff */
[----:B------:R-:W-:Y:S02]  /*3d80*/  LEA R24, R30, UR7, 0x4 ;  /* 0x000000071e187c11 */ /* 0x000fe4000f8e20ff */
[----:B--2---:R-:W2:Y:S02]  /*3d90*/  SYNCS.PHASECHK.TRANS64.TRYWAIT P0, [R0+URZ+0xa0], R3 ;  /* 0x0000a003000075a7 */ /* 0x004ea400080011ff */
[----:B--2---:R-:W-:Y:S05]  /*3da0*/  @!P0 BRA `(.L_x_71) ;  /* 0x0000003c00648947 */ /* 0x004fea0003800000 */
.L_x_141:
[----:B------:R-:W-:Y:S01]  /*3db0*/  ISETP.GE.AND P0, PT, R40, 0x1, PT ;  /* 0x000000012800780c */ /* 0x000fe20003f06270 */
[----:B------:R-:W3:Y:S01]  /*3dc0*/  LDS.128 R24, [R24+0x130] ;  /* 0x0001300018187984 */ /* 0x000ee20000000c00 */
[----:B--2---:R-:W-:Y:S01]  /*3dd0*/  VIADD R0, R0, 0xb0 ;  /* 0x000000b000007836 */ /* 0x004fe20000000000 */
[----:B------:R-:W-:Y:S01]  /*3de0*/  @!PT LDS RZ, [RZ] ;  /* 0x00000000fffff984 */ /* 0x000fe20000000800 */
[----:B------:R-:W-:Y:S01]  /*3df0*/  @!PT LDS RZ, [RZ] ;  /* 0x00000000fffff984 */ /* 0x000fe20000000800 */
[----:B------:R-:W-:Y:S01]  /*3e00*/  @!PT LDS RZ, [RZ] ;  /* 0x00000000fffff984 */ /* 0x000fe20000000800 */
[----:B------:R-:W-:Y:S01]  /*3e10*/  @!PT LDS RZ, [RZ] ;  /* 0x00000000fffff984 */ /* 0x000fe20000000800 */
[----:B------:R2:W-:Y:S06]  /*3e20*/  MEMBAR.ALL.CTA ;  /* 0x0000000000007992 */ /* 0x0005ec0000008000 */
[----:B--2---:R-:W2:Y:S01]  /*3e30*/  FENCE.VIEW.ASYNC.S ;  /* 0x00000000000073c6 */ /* 0x004ea20000000000 */
[----:B------:R-:W-:Y:S04]  /*3e40*/  PRMT R0, RZ, 0x654, R0 ;  /* 0x00000654ff007816 */ /* 0x000fe80000000000 */
[----:B--2---:R2:W-:Y:S01]  /*3e50*/  SYNCS.ARRIVE.TRANS64.RED.A1T0 RZ, [R0+URZ], RZ ;  /* 0x000000ff00ff79a7 */ /* 0x0045e200081004ff */
[----:B---3--:R-:W-:Y:S11]  /*3e60*/  LOP3.LUT P3, RZ, R26, 0x1, RZ, 0xc0, !PT ;  /* 0x000000011aff7812 */ /* 0x008ff6000786c0ff */
[----:B------:R-:W-:Y:S02]  /*3e70*/  @!UPT UIADD3 URZ, UPT, UPT, URZ, URZ, URZ ;  /* 0x000000fffffff290 */ /* 0x000fe4000fffe0ff */
[----:B------:R-:W-:Y:S02]  /*3e80*/  @P3 MOV R13, R24 ;  /* 0x00000018000d3202 */ /* 0x000fe40000000f00 */
[----:B------:R-:W-:Y:S01]  /*3e90*/  @P3 LOP3.LUT R8, R25, 0xffff, RZ, 0xc0, !PT ;  /* 0x0000ffff19083812 */ /* 0x000fe200078ec0ff */
[----:B--2---:R-:W-:Y:S06]  /*3ea0*/  @!P0 BRA `(.L_x_72) ;  /* 0x0000000000a48947 */ /* 0x004fec0003800000 */
[----:B-1----:R-:W-:Y:S01]  /*3eb0*/  IMAD.HI.U32 R35, R22, R7, RZ ;  /* 0x0000000716237227 */ /* 0x002fe200078e00ff */
[----:B------:R-:W-:Y:S02]  /*3ec0*/  ISETP.NE.AND P0, PT, R6, 0x1, PT ;  /* 0x000000010600780c */ /* 0x000fe40003f05270 */
[----:B------:R-:W-:Y:S01]  /*3ed0*/  ISETP.NE.AND P2, PT, R40, 0x1, PT ;  /* 0x000000012800780c */ /* 0x000fe20003f45270 */
[----:B----4-:R-:W-:Y:S01]  /*3ee0*/  IMAD.HI.U32 R34, R19, R16, RZ ;  /* 0x0000001013227227 */ /* 0x010fe200078e00ff */
[----:B------:R-:W-:Y:S02]  /*3ef0*/  SHF.R.U32.HI R35, RZ, R18, R35 ;  /* 0x00000012ff237219 */ /* 0x000fe40000011623 */
[----:B------:R-:W-:Y:S01]  /*3f00*/  ISETP.NE.AND P4, PT, R2, 0x1, PT ;  /* 0x000000010200780c */ /* 0x000fe20003f85270 */
[----:B------:R-:W-:Y:S01]  /*3f10*/  IMAD.HI.U32 R36, R13, R16, RZ ;  /* 0x000000100d247227 */ /* 0x000fe200078e00ff */
[----:B------:R-:W-:Y:S02]  /*3f20*/  SHF.R.U32.HI R34, RZ, R17, R34 ;  /* 0x00000011ff227219 */ /* 0x000fe40000011622 */
[----:B------:R-:W-:Y:S01]  /*3f30*/  SEL R3, R22, R35, !P0 ;  /* 0x0000002316037207 */ /* 0x000fe20004000000 */
[C---:B------:R-:W-:Y:S01]  /*3f40*/  IMAD.HI.U32 R35, R8.reuse, R7, RZ ;  /* 0x0000000708237227 */ /* 0x040fe200078e00ff */
[----:B------:R-:W-:Y:S02]  /*3f50*/  SEL R11, R19, R34, !P4 ;  /* 0x00000022130b7207 */ /* 0x000fe40006000000 */
[----:B------:R-:W-:Y:S01]  /*3f60*/  SHF.R.U32.HI R36, RZ, R17, R36 ;  /* 0x00000011ff247219 */ /* 0x000fe20000011624 */
[----:B------:R-:W-:Y:S01]  /*3f70*/  IMAD.HI.U32 R38, R3, R4, RZ ;  /* 0x0000000403267227 */ /* 0x000fe200078e00ff */
[----:B------:R-:W-:Y:S03]  /*3f80*/  SHF.R.U32.HI R35, RZ, R18, R35 ;  /* 0x00000012ff237219 */ /* 0x000fe60000011623 */
[----:B------:R-:W-:Y:S01]  /*3f90*/  IMAD.HI.U32 R34, R11, R4, RZ ;  /* 0x000000040b227227 */ /* 0x000fe200078e00ff */
[----:B------:R-:W-:Y:S02]  /*3fa0*/  @P2 SHF.R.U32.HI R3, RZ, R5, R38 ;  /* 0x00000005ff032219 */ /* 0x000fe40000011626 */
[----:B------:R-:W-:Y:S02]  /*3fb0*/  SEL R9, R8, R35, !P0 ;  /* 0x0000002308097207 */ /* 0x000fe40004000000 */
[----:B------:R-:W-:Y:S01]  /*3fc0*/  @P2 SHF.R.U32.HI R11, RZ, R5, R34 ;  /* 0x00000005ff0b2219 */ /* 0x000fe20000011622 */
[C---:B------:R-:W-:Y:S01]  /*3fd0*/  IMAD R10, R40.reuse, R3, RZ ;  /* 0x00000003280a7224 */ /* 0x040fe200078e02ff */
[----:B------:R-:W-:Y:S01]  /*3fe0*/  SEL R3, R13, R36, !P4 ;  /* 0x000000240d037207 */ /* 0x000fe20006000000 */
[C---:B------:R-:W-:Y:S03]  /*3ff0*/  IMAD.HI.U32 R14, R9.reuse, R4, RZ ;  /* 0x00000004090e7227 */ /* 0x040fe600078e00ff */
[----:B------:R-:W-:Y:S01]  /*4000*/  ISETP.GE.AND P0, PT, R9, R10, PT ;  /* 0x0000000a0900720c */ /* 0x000fe20003f06270 */
[C---:B------:R-:W-:Y:S01]  /*4010*/  IMAD R12, R40.reuse, R11, RZ ;  /* 0x0000000b280c7224 */ /* 0x040fe200078e02ff */
[-C--:B------:R-:W-:Y:S04]  /*4020*/  SHF.R.U32.HI R14, RZ, R5.reuse, R14 ;  /* 0x00000005ff0e7219 */ /* 0x080fe8000001160e */
[----:B------:R-:W-:Y:S02]  /*4030*/  ISETP.GE.OR P0, PT, R3, R12, P0 ;  /* 0x0000000c0300720c */ /* 0x000fe40000706670 */
[----:B------:R-:W-:Y:S05]  /*4040*/  SEL R15, R9, R14, !P2 ;  /* 0x0000000e090f7207 */ /* 0x000fea0005000000 */
[----:B------:R-:W-:Y:S04]  /*4050*/  IMAD.MOV R14, RZ, RZ, -R15 ;  /* 0x000000ffff0e7224 */ /* 0x000fe800078e0a0f */
[----:B------:R-:W-:Y:S02]  /*4060*/  IMAD R14, R40, R14, R9 ;  /* 0x0000000e280e7224 */ /* 0x000fe400078e0209 */
[C---:B------:R-:W-:Y:S05]  /*4070*/  @!P0 IMAD.HI.U32 R10, R3.reuse, R4, RZ ;  /* 0x00000004030a8227 */ /* 0x040fea00078e00ff */
[----:B------:R-:W-:Y:S04]  /*4080*/  @!P0 SHF.R.U32.HI R10, RZ, R5, R10 ;  /* 0x00000005ff0a8219 */ /* 0x000fe8000001160a */
[----:B------:R-:W-:Y:S01]  /*4090*/  @!P0 SEL R0, R3, R10, !P2 ;  /* 0x0000000a03008207 */ /* 0x000fe20005000000 */
[----:B------:R-:W-:Y:S03]  /*40a0*/  IMAD.MOV R10, RZ, RZ, -R3 ;  /* 0x000000ffff0a7224 */ /* 0x000fe600078e0a03 */
[----:B------:R-:W-:Y:S01]  /*40b0*/  @!P0 IADD3 R15, PT, PT, R15, -R0, RZ ;  /* 0x800000000f0f8210 */ /* 0x000fe20007ffe0ff */
[----:B------:R-:W-:Y:S01]  /*40c0*/  @!P0 IMAD R0, R11, R14, R0 ;  /* 0x0000000e0b008224 */ /* 0x000fe200078e0200 */
[----:B------:R-:W-:Y:S01]  /*40d0*/  IADD3 R11, PT, PT, -R9, RZ, RZ ;  /* 0x000000ff090b7210 */ /* 0x000fe20007ffe1ff */
[----:B------:R-:W-:Y:S02]  /*40e0*/  IMAD R13, R2, R10, R13 ;  /* 0x0000000a020d7224 */ /* 0x000fe400078e020d */
[----:B------:R-:W-:Y:S02]  /*40f0*/  @!P0 IMAD R9, R15, R40, R3 ;  /* 0x000000280f098224 */ /* 0x000fe400078e0203 */
[----:B------:R-:W-:Y:S02]  /*4100*/  @!P0 IMAD.MOV.U32 R3, RZ, RZ, R0 ;  /* 0x000000ffff038224 */ /* 0x000fe400078e0000 */
[----:B------:R-:W-:Y:S02]  /*4110*/  IMAD R8, R6, R11, R8 ;  /* 0x0000000b06087224 */ /* 0x000fe400078e0208 */
[----:B------:R-:W-:Y:S02]  /*4120*/  IMAD R13, R3, R2, R13 ;  /* 0x00000002030d7224 */ /* 0x000fe400078e020d */
[----:B------:R-:W-:Y:S02]  /*4130*/  IMAD R8, R9, R6, R8 ;  /* 0x0000000609087224 */ /* 0x000fe400078e0208 */
.L_x_72:
[----:B------:R-:W-:Y:S05]  /*4140*/  BRA.U UP1, `(.L_x_73) ;  /* 0x0000000101107547 */ /* 0x000fea000b800000 */
[----:B------:R-:W-:Y:S04]  /*4150*/  MOV R0, UR6 ;  /* 0x0000000600007c02 */ /* 0x000fe80008000f00 */
[----:B------:R-:W-:Y:S04]  /*4160*/  SHF.L.U32 R3, R0, 0x1f, RZ ;  /* 0x0000001f00037819 */ /* 0x000fe800000006ff */
[----:B------:R-:W2:Y:S02]  /*4170*/  SYNCS.PHASECHK.TRANS64.TRYWAIT P0, [UR7+0x98], R3 ;  /* 0x00009803ff0075a7 */ /* 0x000ea40008001107 */
[----:B--2---:R-:W-:Y:S05]  /*4180*/  @!P0 BRA `(.L_x_74) ;  /* 0x0000003800808947 */ /* 0x004fea0003800000 */
.L_x_73:
[----:B------:R-:W-:Y:S02]  /*4190*/  R2UR UR19, R21 ;  /* 0x00000000151372ca */ /* 0x000fe400000e0000 */
[----:B------:R-:W-:Y:S02]  /*41a0*/  R2UR UR18, R20 ;  /* 0x00000000141272ca */ /* 0x000fe400000e0000 */
[----:B------:R-:W-:Y:S02]  /*41b0*/  ISETP.NE.U32.AND P2, PT, RZ, UR4, PT ;  /* 0x00000004ff007c0c */ /* 0x000fe4000bf45070 */
[----:B------:R-:W-:Y:S02]  /*41c0*/  SHF.L.U32 R12, R31, 0x1f, RZ ;  /* 0x0000001f1f0c7819 */ /* 0x000fe400000006ff */
[----:B------:R-:W-:Y:S05]  /*41d0*/  ISETP.NE.AND.EX P2, PT, RZ, UR5, PT, P2 ;  /* 0x00000005ff007c0c */ /* 0x000fea000bf45320 */
[----:B------:R-:W-:Y:S02]  /*41e0*/  USHF.L.U32 UR19, UR19, 0x6, URZ ;  /* 0x0000000613137899 */ /* 0x000fe400080006ff */
[----:B------:R-:W-:Y:S01]  /*41f0*/  USHF.L.U32 UR18, UR18, 0x7, URZ ;  /* 0x0000000712127899 */ /* 0x000fe200080006ff */
[----:B------:R-:W-:Y:S11]  /*4200*/  BRA.U !UP3, `(.L_x_75) ;  /* 0x000000010b347547 */ /* 0x000ff6000b800000 */
[----:B------:R-:W-:Y:S01]  /*4210*/  UPLOP3.LUT UP0, UPT, UPT, UPT, UP2, 0x80, 0x8 ;  /* 0x000000000008789c */ /* 0x000fe20003f0f020 */
[----:B--2---:R-:W-:Y:S02]  /*4220*/  HFMA2 R0, -RZ, RZ, 0, 5.9604644775390625e-08 ;  /* 0x00000001ff007431 */ /* 0x004fe400000001ff */
[----:B------:R-:W-:Y:S03]  /*4230*/  IMAD.MOV.U32 R95, RZ, RZ, 0x1 ;  /* 0x00000001ff5f7424 */ /* 0x000fe600078e00ff */
[----:B------:R-:W-:Y:S05]  /*4240*/  PLOP3.LUT P0, PT, PT, PT, UP0, 0x80, 0x8 ;  /* 0x000000000008781c */ /* 0x000fea0003f0f008 */
[----:B------:R-:W2:Y:S01]  /*4250*/  @UP0 LDCU.64 UR10, c[0x0][0x888] ;  /* 0x00011100ff0a07ac */ /* 0x000ea20008000a00 */
[----:B------:R-:W-:Y:S07]  /*4260*/  @UP0 UIMAD UR8, UR36, UR4, URZ ;  /* 0x00000004240802a4 */ /* 0x000fee000f8e02ff */
[----:B------:R-:W-:Y:S01]  /*4270*/  @!P0 PRMT R95, R0, 0x7610, R95 ;  /* 0x00007610005f8816 */ /* 0x000fe2000000005f */
[----:B--2---:R-:W-:Y:S03]  /*4280*/  @UP0 UIMAD.WIDE UR10, UR8, 0x4, UR10 ;  /* 0x00000004080a08a5 */ /* 0x004fe6000f8e020a */
[----:B------:R-:W2:Y:S03]  /*4290*/  @!UP0 LDCU UR8, c[0x0][0x880] ;  /* 0x00011000ff0887ac */ /* 0x000ea60008000800 */
[----:B------:R-:W-:Y:S01]  /*42a0*/  IMAD.U32 R10, RZ, RZ, UR10 ;  /* 0x0000000aff0a7e24 */ /* 0x000fe2000f8e00ff */
[----:B------:R-:W-:Y:S05]  /*42b0*/  MOV R11, UR11 ;  /* 0x0000000b000b7c02 */ /* 0x000fea0008000f00 */
[----:B-----5:R3:W5:Y:S02]  /*42c0*/  @P0 LDG.E R49, desc[UR46][R10.64] ;  /* 0x0000002e0a310981 */ /* 0x020764000c1e1900 */
[----:B--23--:R-:W-:Y:S07]  /*42d0*/  @!P0 IMAD.U32 R49, RZ, RZ, UR8 ;  /* 0x00000008ff318e24 */ /* 0x00cfee000f8e00ff */
.L_x_75:
[----:B-----5:R-:W-:Y:S01]  /*42e0*/  @!P2 FSETP.EQ.AND P0, PT, R49, RZ, PT ;  /* 0x000000ff3100a20b */ /* 0x020fe20003f02000 */
[----:B------:R-:W-:Y:S01]  /*42f0*/  @!UPT UIADD3 URZ, UPT, UPT, URZ, URZ, URZ ;  /* 0x000000fffffff290 */ /* 0x000fe2000fffe0ff */
[----:B------:R-:W-:Y:S11]  /*4300*/  @!P2 BRA `(.L_x_76) ;  /* 0x000000000014a947 */ /* 0x000ff60003800000 */
[----:B------:R-:W-:Y:S02]  /*4310*/  LOP3.LUT P2, RZ, R95, 0xff, RZ, 0xc0, !PT ;  /* 0x000000ff5fff7812 */ /* 0x000fe4000784c0ff */
[----:B------:R-:W-:Y:S04]  /*4320*/  PLOP3.LUT P0, PT, PT, PT, UP0, 0x80, 0x8 ;  /* 0x000000000008781c */ /* 0x000fe80003f0f008 */
[----:B------:R-:W-:Y:S07]  /*4330*/  PLOP3.LUT P0, PT, P0, PT, PT, 0x8, 0x80 ;  /* 0x000000000080781c */ /* 0x000fee000070e170 */
[----:B------:R-:W-:Y:S11]  /*4340*/  @P2 FSETP.EQ.AND P0, PT, R49, RZ, PT ;  /* 0x000000ff3100220b */ /* 0x000ff60003f02000 */
[----:B------:R-:W-:Y:S02]  /*4350*/  @!UPT UIADD3 URZ, UPT, UPT, URZ, URZ, URZ ;  /* 0x000000fffffff290 */ /* 0x000fe4000fffe0ff */
.L_x_76:
[----:B------:R-:W3:Y:S01]  /*4360*/  SYNCS.PHASECHK.TRANS64.TRYWAIT P2, [UR7+0x80], R12 ;  /* 0x0000800cff0075a7 */ /* 0x000ee20008041107 */
[----:B------:R-:W-:Y:S04]  /*4370*/  ELECT P4, URZ, PT ;  /* 0x0000000000ff782f */ /* 0x000fe80003880000 */
[----:B------:R-:W-:Y:S11]  /*4380*/  PLOP3.LUT P4, PT, P0, P4, PT, 0xf2, 0x2f ;  /* 0x00000000002f781c */ /* 0x000ff60000789e72 */
[----:B------:R-:W-:Y:S02]  /*4390*/  @!UPT UIADD3 URZ, UPT, UPT, URZ, URZ, URZ ;  /* 0x000000fffffff290 */ /* 0x000fe4000fffe0ff */
[----:B-1----:R-:W-:Y:S05]  /*43a0*/  @!P4 IADD3 R21, P0, PT, R32, 0x580, RZ ;  /* 0x000005802015c810 */ /* 0x002fea0007f1e0ff */
[----:B------:R-:W-:Y:S01]  /*43b0*/  @!P4 IMAD.X R20, RZ, RZ, R33, P0 ;  /* 0x000000ffff14c224 */ /* 0x000fe200000e0621 */
[----:B---3--:R-:W-:Y:S07]  /*43c0*/  @!P2 BRA `(.L_x_77) ;  /* 0x000000380008a947 */ /* 0x008fee0003800000 */
.L_x_144:
[----:B------:R-:W3:Y:S01]  /*43d0*/  LDC.64 R14, c[0x0][0xb10] ;  /* 0x0002c400ff0e7b82 */ /* 0x000ee20000000a00 */
[----:B------:R-:W-:Y:S01]  /*43e0*/  @!P4 R2UR UR8, R20 ;  /* 0x000000001408c2ca */ /* 0x000fe200000e0000 */
[----:B------:R-:W-:Y:S01]  /*43f0*/  VOTEU.ALL UP1, P4 ;  /* 0x0000000000ff7886 */ /* 0x000fe20002020000 */
[----:B------:R-:W-:Y:S01]  /*4400*/  @!P4 R2UR UR9, R21 ;  /* 0x000000001509c2ca */ /* 0x000fe200000e0000 */
[----:B------:R-:W-:Y:S01]  /*4410*/  UMOV UR10, 0x0 ;  /* 0x00000000000a7882 */ /* 0x000fe20000000000 */
[----:B------:R-:W-:Y:S03]  /*4420*/  UMOV UR11, 0x10000000 ;  /* 0x10000000000b7882 */ /* 0x000fe60000000000 */
[----:B------:R-:W5:Y:S01]  /*4430*/  LDC.64 R10, c[0x0][0xb18] ;  /* 0x0002c600ff0a7b82 */ /* 0x000f620000000a00 */
[----:B------:R-:W-:Y:S01]  /*4440*/  @!UP1 UIADD3 UR16, UPT, UPT, UR7, 0x200, URZ ;  /* 0x0000020007109890 */ /* 0x000fe2000fffe0ff */
[----:B------:R-:W-:Y:S01]  /*4450*/  @P3 SHF.R.U32.HI R28, RZ, 0x10, R25 ;  /* 0x00000010ff1c3819 */ /* 0x000fe20000011619 */
[----:B------:R-:W-:Y:S01]  /*4460*/  VOTEU.ALL UP1, P4 ;  /* 0x0000000000ff7886 */ /* 0x000fe20002020000 */
[----:B------:R-:W-:Y:S01]  /*4470*/  UMOV UR20, UR36 ;  /* 0x0000002400147c82 */ /* 0x000fe20008000000 */
[----:B------:R-:W-:Y:S03]  /*4480*/  VIADD R30, R30, 0x1 ;  /* 0x000000011e1e7836 */ /* 0x000fe60000000000 */
[----:B--2---:R-:W2:Y:S01]  /*4490*/  @!P1 LDC R0, c[0x0][0xb20] ;  /* 0x0002c800ff009b82 */ /* 0x004ea20000000800 */
[----:B------:R-:W-:Y:S01]  /*44a0*/  IMAD.U32 R21, RZ, RZ, UR8 ;  /* 0x00000008ff157e24 */ /* 0x000fe2000f8e00ff */
[----:B------:R-:W-:Y:S06]  /*44b0*/  UPRMT UR8, UR37, 0x654, UR17 ;  /* 0x0000065425087896 */ /* 0x000fec0008000011 */
[----:B-1----:R-:W1:Y:S01]  /*44c0*/  @!P1 LDC R3, c[0x0][0xb0c] ;  /* 0x0002c300ff039b82 */ /* 0x002e620000000800 */
[----:B------:R-:W-:Y:S01]  /*44d0*/  IMAD.U32 R20, RZ, RZ, UR9 ;  /* 0x00000009ff147e24 */ /* 0x000fe2000f8e00ff */
[----:B------:R-:W-:Y:S04]  /*44e0*/  @!P4 R2UR UR15, R21 ;  /* 0x00000000150fc2ca */ /* 0x000fe800000e0000 */
[----:B------:R-:W-:Y:S01]  /*44f0*/  @!P4 R2UR UR14, R20 ;  /* 0x00000000140ec2ca */ /* 0x000fe200000e0000 */
[----:B------:R-:W-:Y:S11]  /*4500*/  @!P4 IMAD.MOV.U32 R20, RZ, RZ, 0x1000 ;  /* 0x00001000ff14c424 */ /* 0x000ff600078e00ff */
[----:B------:R-:W-:Y:S01]  /*4510*/  @!UPT UIADD3 URZ, UPT, UPT, URZ, URZ, URZ ;  /* 0x000000fffffff290 */ /* 0x000fe2000fffe0ff */
[----:B------:R1:W-:Y:S01]  /*4520*/  @!UP1 UTMALDG.3D [UR16], [UR14], desc[UR10] ;  /* 0x00000a100e0095b4 */ /* 0x0003e20008011000 */
[----:B------:R1:W-:Y:S02]  /*4530*/  @!P4 SYNCS.ARRIVE.TRANS64.RED.A0TR RZ, [UR7+0x70], R20 ;  /* 0x00007014ffffc9a7 */ /* 0x0003e40008300407 */
[----:B-1----:R-:W-:Y:S01]  /*4540*/  @!P1 ISETP.NE.AND P2, PT, R3, 0x1, PT ;  /* 0x000000010300980c */ /* 0x002fe20003f45270 */
[C---:B---3--:R-:W-:Y:S01]  /*4550*/  @!P1 IMAD.HI.U32 R14, R13.reuse, R14, RZ ;  /* 0x0000000e0d0e9227 */ /* 0x048fe200078e00ff */
[----:B-----5:R-:W-:Y:S03]  /*4560*/  @!P1 ISETP.NE.AND P0, PT, R10, 0x1, PT ;  /* 0x000000010a00980c */ /* 0x020fe60003f05270 */
[C---:B------:R-:W-:Y:S01]  /*4570*/  @!P1 IMAD.HI.U32 R11, R8.reuse, R11, RZ ;  /* 0x0000000b080b9227 */ /* 0x040fe200078e00ff */
[----:B------:R-:W-:Y:S04]  /*4580*/  @!P1 SHF.R.U32.HI R14, RZ, R15, R14 ;  /* 0x0000000fff0e9219 */ /* 0x000fe8000001160e */
[----:B--2---:R-:W-:Y:S01]  /*4590*/  @!P1 SHF.R.U32.HI R9, RZ, R0, R11 ;  /* 0x00000000ff099219 */ /* 0x004fe2000001160b */
[----:B------:R-:W-:Y:S01]  /*45a0*/  SYNCS.ARRIVE.TRANS64.RED.A1T0 RZ, [UR8], RZ ;  /* 0x000000ffffff79a7 */ /* 0x000fe20008100408 */
[----:B------:R-:W-:Y:S02]  /*45b0*/  @!P1 SEL R14, R13, R14, !P2 ;  /* 0x0000000e0d0e9207 */ /* 0x000fe40005000000 */
[----:B------:R-:W-:Y:S01]  /*45c0*/  @!P1 SEL R9, R8, R9, !P0 ;  /* 0x0000000908099207 */ /* 0x000fe20004000000 */
[----:B------:R-:W1:Y:S04]  /*45d0*/  SYNCS.PHASECHK.TRANS64.TRYWAIT P5, [UR7+0x88], R12 ;  /* 0x0000880cff0075a7 */ /* 0x000e6800080a1107 */
[----:B------:R-:W-:Y:S02]  /*45e0*/  @!P1 IMAD.IADD R0, R9, 0x1, -R14 ;  /* 0x0000000109009824 */ /* 0x000fe400078e0a0e */
[----:B------:R-:W-:Y:S02]  /*45f0*/  @!P1 IMAD.IADD R9, R14, 0x1, -R9 ;  /* 0x000000010e099824 */ /* 0x000fe400078e0a09 */
[----:B------:R-:W-:Y:S02]  /*4600*/  @!P1 IMAD R13, R0, R3, R13 ;  /* 0x00000003000d9224 */ /* 0x000fe400078e020d */
[----:B------:R-:W-:Y:S01]  /*4610*/  @!P1 IMAD R8, R9, R10, R8 ;  /* 0x0000000a09089224 */ /* 0x000fe200078e0208 */
[----:B-1----:R-:W-:Y:S06]  /*4620*/  @!P5 BRA `(.L_x_78) ;  /* 0x000000340088d947 */ /* 0x002fec0003800000 */
.L_x_146:
[----:B-1----:R-:W-:Y:S01]  /*4630*/  @!P4 IADD3 R3, P0, PT, R32, 0x580, RZ ;  /* 0x000005802003c810 */ /* 0x002fe20007f1e0ff */
[----:B------:R-:W-:Y:S01]  /*4640*/  VOTEU.ALL UP1, P4 ;  /* 0x0000000000ff7886 */ /* 0x000fe20002020000 */
[----:B------:R-:W-:Y:S01]  /*4650*/  UMOV UR20, 0x0 ;  /* 0x0000000000147882 */ /* 0x000fe20000000000 */
[----:B------:R-:W-:Y:S01]  /*4660*/  UMOV UR21, 0x10000000 ;  /* 0x1000000000157882 */ /* 0x000fe20000000000 */
[----:B------:R-:W-:Y:S01]  /*4670*/  @!P4 R2UR UR9, R3 ;  /* 0x000000000309c2ca */ /* 0x000fe200000e0000 */
[----:B------:R-:W-:Y:S01]  /*4680*/  @!P4 IMAD.X R0, RZ, RZ, R33, P0 ;  /* 0x000000ffff00c224 */ /* 0x000fe200000e0621 */
[----:B------:R-:W-:Y:S01]  /*4690*/  @!UP1 UIADD3 UR10, UPT, UPT, UR18, 0x40, URZ ;  /* 0x00000040120a9890 */ /* 0x000fe2000fffe0ff */
[----:B------:R-:W-:Y:S01]  /*46a0*/  ISETP.NE.AND P0, PT, R30, 0x2, PT ;  /* 0x000000021e00780c */ /* 0x000fe20003f05270 */
[----:B------:R-:W-:Y:S01]  /*46b0*/  UMOV UR11, UR19 ;  /* 0x00000013000b7c82 */ /* 0x000fe20008000000 */
[----:B------:R-:W-:Y:S01]  /*46c0*/  UMOV UR12, UR36 ;  /* 0x00000024000c7c82 */ /* 0x000fe20008000000 */
[----:B------:R-:W-:Y:S01]  /*46d0*/  @!P4 R2UR UR8, R0 ;  /* 0x000000000008c2ca */ /* 0x000fe200000e0000 */
[----:B------:R-:W-:Y:S01]  /*46e0*/  IMAD.IADD R20, R8, 0x1, R94 ;  /* 0x0000000108147824 */ /* 0x000fe200078e025e */
[----:B------:R-:W-:Y:S01]  /*46f0*/  @P3 R2UR UR36, R28 ;  /* 0x000000001c2432ca */ /* 0x000fe200000e0000 */
[----:B------:R-:W-:Y:S01]  /*4700*/  IMAD.IADD R21, R13, 0x1, R96 ;  /* 0x000000010d157824 */ /* 0x000fe200078e0260 */
[----:B------:R-:W-:Y:S02]  /*4710*/  SEL R0, RZ, 0x1, P0 ;  /* 0x00000001ff007807 */ /* 0x000fe40000000000 */
[----:B------:R-:W-:Y:S01]  /*4720*/  LOP3.LUT R31, R31, 0x1, RZ, 0x3c, !PT ;  /* 0x000000011f1f7812 */ /* 0x000fe200078e3cff */
[----:B------:R-:W-:Y:S01]  /*4730*/  IMAD.U32 R10, RZ, RZ, UR9 ;  /* 0x00000009ff0a7e24 */ /* 0x000fe2000f8e00ff */
[----:B------:R-:W-:Y:S01]  /*4740*/  @!UP1 UIADD3 UR9, UPT, UPT, UR7, 0x78, URZ ;  /* 0x0000007807099890 */ /* 0x000fe2000fffe0ff */
[----:B------:R-:W-:Y:S02]  /*4750*/  LOP3.LUT R29, R29, R0, RZ, 0x3c, !PT ;  /* 0x000000001d1d7212 */ /* 0x000fe400078e3cff */
[----:B------:R-:W-:Y:S02]  /*4760*/  SEL R30, R30, RZ, P0 ;  /* 0x000000ff1e1e7207 */ /* 0x000fe40000000000 */
[----:B------:R-:W-:Y:S01]  /*4770*/  IMAD.U32 R11, RZ, RZ, UR8 ;  /* 0x00000008ff0b7e24 */ /* 0x000fe2000f8e00ff */
[----:B------:R-:W-:Y:S01]  /*4780*/  @!P4 R2UR UR14, R10 ;  /* 0x000000000a0ec2ca */ /* 0x000fe200000e0000 */
[----:B------:R-:W-:Y:S01]  /*4790*/  @!UP1 UIADD3 UR8, UPT, UPT, UR7, 0x1200, URZ ;  /* 0x0000120007089890 */ /* 0x000fe2000fffe0ff */
[----:B------:R-:W-:Y:S02]  /*47a0*/  VOTEU.ALL UP1, P4 ;  /* 0x0000000000ff7886 */ /* 0x000fe40002020000 */
[----:B------:R-:W-:Y:S11]  /*47b0*/  @!P4 R2UR UR15, R11 ;  /* 0x000000000b0fc2ca */ /* 0x000ff600000e0000 */
[----:B------:R-:W-:Y:S02]  /*47c0*/  @!UPT UIADD3 URZ, UPT, UPT, URZ, URZ, URZ ;  /* 0x000000fffffff290 */ /* 0x000fe4000fffe0ff */
[----:B------:R2:W-:Y:S01]  /*47d0*/  @!UP1 UTMALDG.3D [UR8], [UR14], desc[UR20] ;  /* 0x000014080e0095b4 */ /* 0x0005e20008011000 */
[----:B------:R2:W-:Y:S01]  /*47e0*/  @!P4 SYNCS.ARRIVE.TRANS64.RED.A0TR RZ, [UR7+0x78], R23 ;  /* 0x00007817ffffc9a7 */ /* 0x0005e20008300407 */
[----:B------:R-:W-:Y:S01]  /*47f0*/  UPLOP3.LUT UP1, UPT, UPT, UPT, UPT, 0x80, 0x8 ;  /* 0x000000000008789c */ /* 0x000fe20003f2f070 */
[----:B------:R-:W-:Y:S01]  /*4800*/  SYNCS.ARRIVE.TRANS64.RED.A1T0 RZ, [UR13], RZ ;  /* 0x000000ffffff79a7 */ /* 0x000fe2000810040d */
[----:B------:R-:W-:Y:S09]  /*4810*/  @P3 BRA `(.L_x_79) ;  /* 0xfffffff400503947 */ /* 0x000ff2000383ffff */
[----:B------:R-:W-:-:S04]  /*4820*/  SHF.L.U32 R3, R31, 0x1f, RZ ;  /* 0x0000001f1f037819 */ /* 0x000fc800000006ff */
[----:B------:R-:W1:Y:S02]  /*4830*/  SYNCS.PHASECHK.TRANS64.TRYWAIT P0, [UR7+0x80], R3 ;  /* 0x00008003ff0075a7 */ /* 0x000e640008001107 */
[----:B-1----:R-:W-:Y:S05]  /*4840*/  @!P0 BRA `(.L_x_80) ;  /* 0x0000003400188947 */ /* 0x002fea0003800000 */
.L_x_148:
[----:B-1----:R-:W-:-:S07]  /*4850*/  MOV R0, UR7 ;  /* 0x0000000700007c02 */ /* 0x002fce0008000f00 */
.L_x_81:
[----:B-1----:R-:W-:-:S04]  /*4860*/  SHF.L.U32 R3, R31, 0x1f, RZ ;  /* 0x0000001f1f037819 */ /* 0x002fc800000006ff */
[----:B------:R1:W3:Y:S03]  /*4870*/  SYNCS.PHASECHK.TRANS64.TRYWAIT P0, [R0+URZ+0x88], R3 ;  /* 0x00008803000075a7 */ /* 0x0002e600080011ff */
[----:B---3--:R-:W-:Y:S05]  /*4880*/  @!P0 NANOSLEEP.SYNCS 0x989680 ;  /* 0x009896800000895d */ /* 0x008fea0003900000 */
[----:B------:R-:W3:Y:S02]  /*4890*/  @!P0 SYNCS.PHASECHK.TRANS64 P0, [R0+URZ+0x88], R3 ;  /* 0x00008803000085a7 */ /* 0x000ee400080010ff */
[----:B--23--:R-:W-:Y:S05]  /*48a0*/  @P0 EXIT ;  /* 0x000000000000094d */ /* 0x00cfea0003800000 */
[----:B------:R-:W-:Y:S05]  /*48b0*/  BRA `(.L_x_81) ;  /* 0xfffffffc00e87947 */ /* 0x000fea000383ffff */
.L_x_70:
[----:B------:R-:W-:-:S06]  /*48c0*/  UISETP.GE.AND UP1, UPT, UR8, 0x4, UPT ;  /* 0x000000040800788c */ /* 0x000fcc000bf26270 */
[----:B------:R-:W-:-:S13]  /*48d0*/  PLOP3.LUT P0, PT, PT, PT, UP1, 0x80, 0x8 ;  /* 0x000000000008781c */ /* 0x000fda0003f0f018 */
[----:B------:R-:W-:Y:S05]  /*48e0*/  @!P0 EXIT ;  /* 0x000000000000894d */ /* 0x000fea0003800000 */
[----:B------:R-:W-:Y:S01]  /*48f0*/  BAR.SYNC.DEFER_BLOCKING 0x6, 0xa0 ;  /* 0x0182800000007b1d */ /* 0x000fe20000010000 */
[C---:B------:R-:W-:Y:S01]  /*4900*/  IMAD.SHL.U32 R7, R108.reuse, 0x40, RZ ;  /* 0x000000406c077824 */ /* 0x040fe200078e00ff */
[C---:B------:R-:W-:Y:S01]  /*4910*/  LOP3.LUT R110, R108.reuse, 0x60, RZ, 0xc0, !PT ;  /* 0x000000606c6e7812 */ /* 0x040fe200078ec0ff */
[C---:B------:R-:W-:Y:S01]  /*4920*/  IMAD.SHL.U32 R100, R108.reuse, 0x20, RZ ;  /* 0x000000206c647824 */ /* 0x040fe200078e00ff */
[----:B------:R-:W-:Y:S01]  /*4930*/  CS2R R106, SRZ ;  /* 0x00000000006a7805 */ /* 0x000fe2000001ff00 */
[C---:B------:R-:W-:Y:S01]  /*4940*/  IMAD.SHL.U32 R0, R108.reuse, 0x2, RZ ;  /* 0x000000026c007824 */ /* 0x040fe200078e00ff */
[----:B------:R-:W-:Y:S02]  /*4950*/  UMOV UR49, 0x400 ;  /* 0x0000040000317882 */ /* 0x000fe40000000000 */
[----:B------:R-:W1:Y:S01]  /*4960*/  LDC R99, c[0x0][0x370] ;  /* 0x0000dc00ff637b82 */ /* 0x000e620000000800 */
[----:B------:R-:W-:Y:S01]  /*4970*/  ULEA UR49, UR37, UR49, 0x18 ;  /* 0x0000003125317291 */ /* 0x000fe2000f8ec0ff */
[----:B------:R-:W-:Y:S01]  /*4980*/  LOP3.LUT R5, R7, 0x180, RZ, 0xc0, !PT ;  /* 0x0000018007057812 */ /* 0x000fe200078ec0ff */
[----:B------:R-:W-:Y:S01]  /*4990*/  IMAD.U32 R46, R108, 0x10000, RZ ;  /* 0x000100006c2e7824 */ /* 0x000fe200078e00ff */
[----:B------:R-:W-:Y:S01]  /*49a0*/  LOP3.LUT R100, R100, 0xc00, RZ, 0xc0, !PT ;  /* 0x00000c0064647812 */ /* 0x000fe200078ec0ff */
[----:B------:R-:W-:Y:S01]  /*49b0*/  UIADD3 UR4, UPT, UPT, UR49, 0x2200, URZ ;  /* 0x0000220031047890 */ /* 0x000fe2000fffe0ff */
[----:B------:R-:W-:Y:S01]  /*49c0*/  LOP3.LUT R0, R5, 0x20, R0, 0xf8, !PT ;  /* 0x0000002005007812 */ /* 0x000fe200078ef800 */
[----:B------:R-:W-:Y:S01]  /*49d0*/  IMAD.SHL.U32 R5, R108, 0x8, RZ ;  /* 0x000000086c057824 */ /* 0x000fe200078e00ff */
[----:B------:R-:W2:Y:S01]  /*49e0*/  LDC R42, c[0x0][0xb0c] ;  /* 0x0002c300ff2a7b82 */ /* 0x000ea20000000800 */
[----:B------:R-:W-:Y:S01]  /*49f0*/  LOP3.LUT R100, R100, 0x40, R7, 0xf8, !PT ;  /* 0x0000004064647812 */ /* 0x000fe200078ef807 */
[----:B------:R-:W-:Y:S01]  /*4a00*/  IMAD.MOV.U32 R44, RZ, RZ, RZ ;  /* 0x000000ffff2c7224 */ /* 0x000fe200078e00ff */
[----:B------:R-:W-:Y:S01]  /*4a10*/  LOP3.LUT R46, R46, 0x600000, RZ, 0xc0, !PT ;  /* 0x006000002e2e7812 */ /* 0x000fe200078ec0ff */
[----:B------:R-:W-:Y:S01]  /*4a20*/  IMAD.MOV.U32 R112, RZ, RZ, RZ ;  /* 0x000000ffff707224 */ /* 0x000fe200078e00ff */
[----:B------:R-:W-:-:S02]  /*4a30*/  LOP3.LUT R108, R108, 0x2, RZ, 0xc0, !PT ;  /* 0x000000026c6c7812 */ /* 0x000fc400078ec0ff */
[----:B------:R-:W-:Y:S02]  /*4a40*/  CS2R R104, SRZ ;  /* 0x0000000000687805 */ /* 0x000fe4000001ff00 */
[----:B------:R-:W-:Y:S01]  /*4a50*/  LOP3.LUT R5, R0, 0x30, R5, 0x78, !PT ;  /* 0x0000003000057812 */ /* 0x000fe200078e7805 */
[----:B------:R-:W4:Y:S01]  /*4a60*/  LDC R97, c[0x0][0xb20] ;  /* 0x0002c800ff617b82 */ /* 0x000f220000000800 */
[----:B------:R-:W3:Y:S01]  /*4a70*/  LDS R3, [UR49+0x150] ;  /* 0x00015031ff037984 */ /* 0x000ee20008000800 */
[----:B------:R-:W-:Y:S01]  /*4a80*/  LOP3.LUT R100, R100, 0x200, R7, 0xf8, !PT ;  /* 0x0000020064647812 */ /* 0x000fe200078ef807 */
[----:B------:R-:W-:Y:S01]  /*4a90*/  IMAD.MOV R102, RZ, RZ, -R108 ;  /* 0x000000ffff667224 */ /* 0x000fe200078e0a6c */
[----:B------:R-:W1:Y:S01]  /*4aa0*/  LDCU.64 UR52, c[0x0][0x348] ;  /* 0x00006900ff3477ac */ /* 0x000e620008000a00 */
[----:B------:R-:W-:Y:S01]  /*4ab0*/  IMAD.U32 R109, RZ, RZ, UR4 ;  /* 0x00000004ff6d7e24 */ /* 0x000fe2000f8e00ff */
[----:B------:R-:W-:Y:S02]  /*4ac0*/  LOP3.LUT R100, R100, R5, RZ, 0xfc, !PT ;  /* 0x0000000564647212 */ /* 0x000fe400078efcff */
[----:B------:R-:W1:Y:S01]  /*4ad0*/  LDC R41, c[0x0][0xb30] ;  /* 0x0002cc00ff297b82 */ /* 0x000e620000000800 */
[----:B------:R-:W1:Y:S01]  /*4ae0*/  LDCU.64 UR38, c[0x0][0x888] ;  /* 0x00011100ff2677ac */ /* 0x000e620008000a00 */
[----:B------:R-:W1:Y:S06]  /*4af0*/  LDCU.64 UR44, c[0x0][0x890] ;  /* 0x00011200ff2c77ac */ /* 0x000e6c0008000a00 */
[----:B------:R-:W1:Y:S01]  /*4b00*/  LDC.64 R92, c[0x0][0xb10] ;  /* 0x0002c400ff5c7b82 */ /* 0x000e620000000a00 */
[----:B------:R-:W-:-:S07]  /*4b10*/  UIADD3 UR48, UPT, UPT, UR49, 0x200, URZ ;  /* 0x0000020031307890 */ /* 0x000fce000fffe0ff */
[----:B------:R-:W1:Y:S08]  /*4b20*/  LDC.64 R38, c[0x0][0xb18] ;  /* 0x0002c600ff267b82 */ /* 0x000e700000000a00 */
[----:B------:R-:W1:Y:S08]  /*4b30*/  LDC.64 R36, c[0x0][0xb28] ;  /* 0x0002ca00ff247b82 */ /* 0x000e700000000a00 */
[----:B------:R-:W1:Y:S01]  /*4b40*/  LDC.64 R90, c[0x0][0x8b0] ;  /* 0x00022c00ff5a7b82 */ /* 0x000e620000000a00 */
[----:B---3--:R-:W-:-:S07]  /*4b50*/  IMAD.IADD R46, R3, 0x1, R46 ;  /* 0x00000001032e7824 */ /* 0x008fce00078e022e */
[----:B------:R-:W3:Y:S08]  /*4b60*/  LDC.64 R88, c[0x0][0x8a8] ;  /* 0x00022a00ff587b82 */ /* 0x000ef00000000a00 */
[----:B--2-4-:R-:W1:Y:S02]  /*4b70*/  LDC R98, c[0x0][0x374] ;  /* 0x0000dd00ff627b82 */ /* 0x014e640000000800 */
.L_x_107:
[----:B------:R-:W-:Y:S02]  /*4b80*/  LEA R0, R112, UR49, 0x3 ;  /* 0x0000003170007c11 */ /* 0x000fe4000f8e18ff */
[----:B------:R-:W-:Y:S02]  /*4b90*/  SHF.L.U32 R3, R106, 0x1f, RZ ;  /* 0x0000001f6a037819 */ /* 0x000fe400000006ff */
[----:B------:R-:W-:Y:S02]  /*4ba0*/  LEA R16, R112, UR49, 0x4 ;  /* 0x0000003170107c11 */ /* 0x000fe4000f8e20ff */
[----:B------:R-:W2:Y:S02]  /*4bb0*/  SYNCS.PHASECHK.TRANS64.TRYWAIT P0, [R0+URZ+0xa0], R3 ;  /* 0x0000a003000075a7 */ /* 0x000ea400080011ff */
[----:B-12---:R-:W-:Y:S05]  /*4bc0*/  @!P0 BRA `(.L_x_82) ;  /* 0x0000003000508947 */ /* 0x006fea0003800000 */
.L_x_149:
[----:B------:R-:W4:Y:S01]  /*4bd0*/  LDC.64 R12, c[0x0][0xb10] ;  /* 0x0002c400ff0c7b82 */ /* 0x000f220000000a00 */
[----:B------:R-:W3:Y:S01]  /*4be0*/  LDS.128 R16, [R16+0x130] ;  /* 0x0001300010107984 */ /* 0x000ee20000000c00 */
[----:B-1----:R-:W-:Y:S01]  /*4bf0*/  ISETP.NE.AND P1, PT, R41, 0x1, PT ;  /* 0x000000012900780c */ /* 0x002fe20003f25270 */
[----:B--2---:R-:W-:Y:S01]  /*4c00*/  VIADD R0, R0, 0xb0 ;  /* 0x000000b000007836 */ /* 0x004fe20000000000 */
[----:B------:R-:W-:Y:S04]  /*4c10*/  ISETP.GE.AND P0, PT, R40, 0x1, PT ;  /* 0x000000012800780c */ /* 0x000fe80003f06270 */
[----:B------:R-:W1:Y:S01]  /*4c20*/  LDC.64 R10, c[0x0][0xb18] ;  /* 0x0002c600ff0a7b82 */ /* 0x000e620000000a00 */
[----:B------:R-:W-:Y:S01]  /*4c30*/  PRMT R0, RZ, 0x654, R0 ;  /* 0x00000654ff007816 */ /* 0x000fe20000000000 */
[----:B------:R-:W-:Y:S01]  /*4c40*/  @!PT LDS RZ, [RZ] ;  /* 0x00000000fffff984 */ /* 0x000fe20000000800 */
[----:B------:R-:W-:Y:S01]  /*4c50*/  @!PT LDS RZ, [RZ] ;  /* 0x00000000fffff984 */ /* 0x000fe20000000800 */
[----:B------:R-:W-:Y:S01]  /*4c60*/  @!PT LDS RZ, [RZ] ;  /* 0x00000000fffff984 */ /* 0x000fe20000000800 */
[----:B------:R-:W-:Y:S01]  /*4c70*/  @!PT LDS RZ, [RZ] ;  /* 0x00000000fffff984 */ /* 0x000fe20000000800 */
[----:B------:R2:W-:Y:S06]  /*4c80*/  MEMBAR.ALL.CTA ;  /* 0x0000000000007992 */ /* 0x0005ec0000008000 */
[----:B--2---:R-:W2:Y:S01]  /*4c90*/  FENCE.VIEW.ASYNC.S ;  /* 0x00000000000073c6 */ /* 0x004ea20000000000 */
[----:B------:R-:W1:Y:S08]  /*4ca0*/  @!P1 LDC R14, c[0x0][0xb20] ;  /* 0x0002c800ff0e9b82 */ /* 0x000e700000000800 */
[----:B------:R-:W1:Y:S01]  /*4cb0*/  @!P1 LDC R9, c[0x0][0xb0c] ;  /* 0x0002c300ff099b82 */ /* 0x000e620000000800 */
[----:B--2---:R2:W-:Y:S01]  /*4cc0*/  SYNCS.ARRIVE.TRANS64.RED.A1T0 RZ, [R0+URZ], RZ ;  /* 0x000000ff00ff79a7 */ /* 0x0045e200081004ff */
[----:B---3--:R-:W-:Y:S04]  /*4cd0*/  LOP3.LUT P4, RZ, R18, 0x1, RZ, 0xc0, !PT ;  /* 0x0000000112ff7812 */ /* 0x008fe8000788c0ff */
[----:B------:R-:W-:Y:S09]  /*4ce0*/  P2R R111, PR, RZ, 0x10 ;  /* 0x00000010ff6f7803 */ /* 0x000ff20000000000 */
[----:B------:R-:W-:Y:S02]  /*4cf0*/  @P4 MOV R45, R16 ;  /* 0x00000010002d4202 */ /* 0x000fe40000000f00 */
[----:B------:R-:W-:Y:S01]  /*4d00*/  @P4 LOP3.LUT R43, R17, 0xffff, RZ, 0xc0, !PT ;  /* 0x0000ffff112b4812 */ /* 0x000fe200078ec0ff */
[----:B--2-4-:R-:W-:Y:S06]  /*4d10*/  @!P0 BRA `(.L_x_83) ;  /* 0x0000000000a48947 */ /* 0x014fec0003800000 */
[----:B------:R-:W-:Y:S01]  /*4d20*/  IMAD.HI.U32 R24, R98, R39, RZ ;  /* 0x0000002762187227 */ /* 0x000fe200078e00ff */
[----:B------:R-:W-:Y:S02]  /*4d30*/  ISETP.NE.AND P0, PT, R38, 0x1, PT ;  /* 0x000000012600780c */ /* 0x000fe40003f05270 */
[----:B------:R-:W-:Y:S01]  /*4d40*/  ISETP.NE.AND P2, PT, R40, 0x1, PT ;  /* 0x000000012800780c */ /* 0x000fe20003f45270 */
[-C--:B------:R-:W-:Y:S01]  /*4d50*/  IMAD.HI.U32 R22, R99, R92.reuse, RZ ;  /* 0x0000005c63167227 */ /* 0x080fe200078e00ff */
[----:B------:R-:W-:Y:S02]  /*4d60*/  SHF.R.U32.HI R23, RZ, R97, R24 ;  /* 0x00000061ff177219 */ /* 0x000fe40000011618 */
[----:B------:R-:W-:Y:S01]  /*4d70*/  ISETP.NE.AND P3, PT, R42, 0x1, PT ;  /* 0x000000012a00780c */ /* 0x000fe20003f65270 */
[----:B------:R-:W-:Y:S01]  /*4d80*/  IMAD.HI.U32 R28, R43, R39, RZ ;  /* 0x000000272b1c7227 */ /* 0x000fe200078e00ff */
[----:B------:R-:W-:Y:S02]  /*4d90*/  SHF.R.U32.HI R22, RZ, R93, R22 ;  /* 0x0000005dff167219 */ /* 0x000fe40000011616 */
[----:B------:R-:W-:Y:S01]  /*4da0*/  SEL R3, R98, R23, !P0 ;  /* 0x0000001762037207 */ /* 0x000fe20004000000 */
[----:B------:R-:W-:Y:S01]  /*4db0*/  IMAD.HI.U32 R26, R45, R92, RZ ;  /* 0x0000005c2d1a7227 */ /* 0x000fe200078e00ff */
[----:B------:R-:W-:Y:S03]  /*4dc0*/  SEL R7, R99, R22, !P3 ;  /* 0x0000001663077207 */ /* 0x000fe60005800000 */
[-C--:B------:R-:W-:Y:S01]  /*4dd0*/  IMAD.HI.U32 R22, R3, R36.reuse, RZ ;  /* 0x0000002403167227 */ /* 0x080fe200078e00ff */
[----:B------:R-:W-:Y:S03]  /*4de0*/  SHF.R.U32.HI R26, RZ, R93, R26 ;  /* 0x0000005dff1a7219 */ /* 0x000fe6000001161a */
[----:B------:R-:W-:Y:S01]  /*4df0*/  IMAD.HI.U32 R24, R7, R36, RZ ;  /* 0x0000002407187227 */ /* 0x000fe200078e00ff */
[----:B------:R-:W-:Y:S02]  /*4e00*/  @P2 SHF.R.U32.HI R3, RZ, R37, R22 ;  /* 0x00000025ff032219 */ /* 0x000fe40000011616 */
[----:B------:R-:W-:Y:S02]  /*4e10*/  SHF.R.U32.HI R22, RZ, R97, R28 ;  /* 0x00000061ff167219 */ /* 0x000fe4000001161c */
[----:B------:R-:W-:Y:S01]  /*4e20*/  @P2 SHF.R.U32.HI R7, RZ, R37, R24 ;  /* 0x00000025ff072219 */ /* 0x000fe20000011618 */
[C---:B------:R-:W-:Y:S01]  /*4e30*/  IMAD R2, R40.reuse, R3, RZ ;  /* 0x0000000328027224 */ /* 0x040fe200078e02ff */
[----:B------:R-:W-:Y:S02]  /*4e40*/  SEL R5, R43, R22, !P0 ;  /* 0x000000162b057207 */ /* 0x000fe40004000000 */
[----:B------:R-:W-:Y:S01]  /*4e50*/  SEL R3, R45, R26, !P3 ;  /* 0x0000001a2d037207 */ /* 0x000fe20005800000 */
[----:B------:R-:W-:Y:S01]  /*4e60*/  IMAD R4, R40, R7, RZ ;  /* 0x0000000728047224 */ /* 0x000fe200078e02ff */
[C---:B------:R-:W-:Y:S01]  /*4e70*/  ISETP.GE.AND P0, PT, R5.reuse, R2, PT ;  /* 0x000000020500720c */ /* 0x040fe20003f06270 */
[----:B------:R-:W-:Y:S03]  /*4e80*/  IMAD.HI.U32 R6, R5, R36, RZ ;  /* 0x0000002405067227 */ /* 0x000fe600078e00ff */
[----:B------:R-:W-:Y:S01]  /*4e90*/  ISETP.GE.OR P0, PT, R3, R4, P0 ;  /* 0x000000040300720c */ /* 0x000fe20000706670 */
[----:B------:R-:W-:Y:S01]  /*4ea0*/  IMAD.MOV R4, RZ, RZ, -R3 ;  /* 0x000000ffff047224 */ /* 0x000fe200078e0a03 */
[-C--:B------:R-:W-:Y:S03]  /*4eb0*/  SHF.R.U32.HI R6, RZ, R37.reuse, R6 ;  /* 0x00000025ff067219 */ /* 0x080fe60000011606 */
[----:B------:R-:W-:Y:S01]  /*4ec0*/  IMAD R45, R42, R4, R45 ;  /* 0x000000042a2d7224 */ /* 0x000fe200078e022d */
[----:B------:R-:W-:Y:S05]  /*4ed0*/  SEL R15, R5, R6, !P2 ;  /* 0x00000006050f7207 */ /* 0x000fea0005000000 */
[----:B------:R-:W-:Y:S02]  /*4ee0*/  IMAD.MOV R6, RZ, RZ, -R15 ;  /* 0x000000ffff067224 */ /* 0x000fe400078e0a0f */
[C---:B------:R-:W-:Y:S04]  /*4ef0*/  @!P0 IMAD.HI.U32 R2, R3.reuse, R36, RZ ;  /* 0x0000002403028227 */ /* 0x040fe800078e00ff */
[----:B------:R-:W-:Y:S01]  /*4f00*/  IMAD R6, R40, R6, R5 ;  /* 0x0000000628067224 */ /* 0x000fe200078e0205 */
[----:B------:R-:W-:Y:S04]  /*4f10*/  @!P0 SHF.R.U32.HI R2, RZ, R37, R2 ;  /* 0x00000025ff028219 */ /* 0x000fe80000011602 */
[----:B------:R-:W-:Y:S02]  /*4f20*/  @!P0 SEL R0, R3, R2, !P2 ;  /* 0x0000000203008207 */ /* 0x000fe40005000000 */
[----:B------:R-:W-:Y:S02]  /*4f30*/  IADD3 R2, PT, PT, -R5, RZ, RZ ;  /* 0x000000ff05027210 */ /* 0x000fe40007ffe1ff */
[----:B------:R-:W-:Y:S01]  /*4f40*/  @!P0 IADD3 R8, PT, PT, R15, -R0, RZ ;  /* 0x800000000f088210 */ /* 0x000fe20007ffe0ff */
[----:B------:R-:W-:Y:S02]  /*4f50*/  @!P0 IMAD R0, R7, R6, R0 ;  /* 0x0000000607008224 */ /* 0x000fe400078e0200 */
[----:B------:R-:W-:Y:S02]  /*4f60*/  IMAD R43, R38, R2, R43 ;  /* 0x00000002262b7224 */ /* 0x000fe400078e022b */
[----:B------:R-:W-:Y:S02]  /*4f70*/  @!P0 IMAD R5, R8, R40, R3 ;  /* 0x0000002808058224 */ /* 0x000fe400078e0203 */
[----:B------:R-:W-:Y:S04]  /*4f80*/  @!P0 IMAD.MOV.U32 R3, RZ, RZ, R0 ;  /* 0x000000ffff038224 */ /* 0x000fe800078e0000 */
[----:B------:R-:W-:Y:S02]  /*4f90*/  IMAD R45, R3, R42, R45 ;  /* 0x0000002a032d7224 */ /* 0x000fe400078e022d */
[----:B------:R-:W-:Y:S07]  /*4fa0*/  IMAD R43, R5, R38, R43 ;  /* 0x00000026052b7224 */ /* 0x000fee00078e022b */
.L_x_83:
[----:B-1----:R-:W-:Y:S01]  /*4fb0*/  @!P1 ISETP.NE.AND P0, PT, R10, 0x1, PT ;  /* 0x000000010a00980c */ /* 0x002fe20003f05270 */
[----:B------:R-:W-:Y:S01]  /*4fc0*/  @!P1 IMAD.HI.U32 R0, R45, R12, RZ ;  /* 0x0000000c2d009227 */ /* 0x000fe200078e00ff */
[----:B------:R-:W-:Y:S01]  /*4fd0*/  @!P1 ISETP.NE.AND P2, PT, R9, 0x1, PT ;  /* 0x000000010900980c */ /* 0x000fe20003f45270 */
[----:B------:R-:W-:Y:S01]  /*4fe0*/  ULOP3.LUT UP0, URZ, UR48, 0x1b0, URZ, 0xc0, !UPT ;  /* 0x000001b030ff7892 */ /* 0x000fe2000f80c0ff */
[----:B------:R-:W-:Y:S01]  /*4ff0*/  R2UR UR42, R21 ;  /* 0x00000000152a72ca */ /* 0x000fe200000e0000 */
[----:B------:R-:W-:Y:S01]  /*5000*/  @!P1 IMAD.HI.U32 R3, R43, R11, RZ ;  /* 0x0000000b2b039227 */ /* 0x000fe200078e00ff */
[----:B------:R-:W-:Y:S02]  /*5010*/  @!P1 SHF.R.U32.HI R0, RZ, R13, R0 ;  /* 0x0000000dff009219 */ /* 0x000fe40000011600 */
[----:B------:R-:W-:Y:S01]  /*5020*/  R2UR UR41, R20 ;  /* 0x00000000142972ca */ /* 0x000fe200000e0000 */
[----:B------:R-:W-:Y:S01]  /*5030*/  VIADD R112, R112, 0x1 ;  /* 0x0000000170707836 */ /* 0x000fe20000000000 */
[----:B------:R-:W-:Y:S02]  /*5040*/  @!P1 SHF.R.U32.HI R2, RZ, R14, R3 ;  /* 0x0000000eff029219 */ /* 0x000fe40000011603 */
[----:B------:R-:W-:Y:S02]  /*5050*/  @!P1 SEL R3, R45, R0, !P2 ;  /* 0x000000002d039207 */ /* 0x000fe40005000000 */
[----:B------:R-:W-:Y:S02]  /*5060*/  @!P1 SEL R2, R43, R2, !P0 ;  /* 0x000000022b029207 */ /* 0x000fe40004000000 */
[----:B------:R-:W-:Y:S01]  /*5070*/  @P4 SHF.R.U32.HI R103, RZ, 0x10, R17 ;  /* 0x00000010ff674819 */ /* 0x000fe20000011611 */
[----:B------:R-:W-:Y:S02]  /*5080*/  USHF.L.U32 UR42, UR42, 0x6, URZ ;  /* 0x000000062a2a7899 */ /* 0x000fe400080006ff */
[----:B------:R-:W-:Y:S02]  /*5090*/  @!P1 IMAD.IADD R0, R2, 0x1, -R3 ;  /* 0x0000000102009824 */ /* 0x000fe400078e0a03 */
[----:B------:R-:W-:Y:S01]  /*50a0*/  @!P1 IMAD.IADD R2, R3, 0x1, -R2 ;  /* 0x0000000103029824 */ /* 0x000fe200078e0a02 */
[----:B------:R-:W-:Y:S01]  /*50b0*/  USHF.L.U32 UR41, UR41, 0x7, URZ ;  /* 0x0000000729297899 */ /* 0x000fe200080006ff */
[----:B------:R-:W-:Y:S02]  /*50c0*/  @!P1 IMAD R45, R0, R9, R45 ;  /* 0x00000009002d9224 */ /* 0x000fe400078e022d */
[----:B------:R-:W-:Y:S01]  /*50d0*/  @!P1 IMAD R43, R2, R10, R43 ;  /* 0x0000000a022b9224 */ /* 0x000fe200078e022b */
[----:B------:R-:W-:Y:S08]  /*50e0*/  BRA.U !UP0, `(.L_x_84) ;  /* 0x0000000108407547 */ /* 0x000ff0000b800000 */
[----:B------:R-:W1:Y:S01]  /*50f0*/  LDCU.64 UR8, c[0x4][0x80] ;  /* 0x01001000ff0877ac */ /* 0x000e620008000a00 */
[----:B------:R-:W-:Y:S01]  /*5100*/  MOV R3, 0x0 ;  /* 0x0000000000037802 */ /* 0x000fe20000000f00 */
[----:B------:R-:W-:Y:S02]  /*5110*/  HFMA2 R12, -RZ, RZ, 0, 5.9604644775390625e-08 ;  /* 0x00000001ff0c7431 */ /* 0x000fe400000001ff */
[----:B------:R-:W-:Y:S02]  /*5120*/  IMAD.MOV.U32 R8, RZ, RZ, 0x70 ;  /* 0x00000070ff087424 */ /* 0x000fe400078e00ff */
[----:B------:R-:W-:Y:S01]  /*5130*/  IMAD.MOV.U32 R13, RZ, RZ, RZ ;  /* 0x000000ffff0d7224 */ /* 0x000fe200078e00ff */
[----:B------:R-:W2:Y:S01]  /*5140*/  LDCU.64 UR6, c[0x4][0x88] ;  /* 0x01001100ff0677ac */ /* 0x000ea20008000a00 */
[----:B------:R-:W3:Y:S01]  /*5150*/  LDC.64 R2, c[0x4][R3] ;  /* 0x0100000003027b82 */ /* 0x000ee20000000a00 */
[----:B------:R-:W4:Y:S01]  /*5160*/  LDCU.64 UR4, c[0x4][0x8] ;  /* 0x01000100ff0477ac */ /* 0x000f220008000a00 */
[----:B-1----:R-:W-:Y:S01]  /*5170*/  MOV R5, UR9 ;  /* 0x0000000900057c02 */ /* 0x002fe20008000f00 */
[----:B------:R-:W-:Y:S01]  /*5180*/  IMAD.U32 R4, RZ, RZ, UR8 ;  /* 0x00000008ff047e24 */ /* 0x000fe2000f8e00ff */
[----:B--2---:R-:W-:Y:S01]  /*5190*/  MOV R7, UR7 ;  /* 0x0000000700077c02 */ /* 0x004fe20008000f00 */
[----:B------:R-:W-:Y:S01]  /*51a0*/  IMAD.U32 R6, RZ, RZ, UR6 ;  /* 0x00000006ff067e24 */ /* 0x000fe2000f8e00ff */
[----:B----4-:R-:W-:Y:S01]  /*51b0*/  MOV R11, UR5 ;  /* 0x00000005000b7c02 */ /* 0x010fe20008000f00 */
[----:B------:R-:W-:Y:S02]  /*51c0*/  IMAD.U32 R10, RZ, RZ, UR4 ;  /* 0x00000004ff0a7e24 */ /* 0x000fe4000f8e00ff */
[----:B------:R-:W-:Y:S07]  /*51d0*/  LEPC R20, `(.L_x_84) ;  /* 0x000000001014794e */ /* 0x000fee0000000000 */
[----:B---3-5:R-:W-:Y:S05]  /*51e0*/  CALL.ABS.NOINC R2 ;  /* 0x0000000002007343 */ /* 0x028fea0003c00000 */
.L_x_84:
[----:B------:R-:W-:Y:S01]  /*51f0*/  LOP3.LUT P0, RZ, R109, 0x1b0, RZ, 0xc0, !PT ;  /* 0x000001b06dff7812 */ /* 0x000fe2000780c0ff */
[----:B------:R-:W-:Y:S11]  /*5200*/  BSSY.RECONVERGENT B6, `(.L_x_85) ;  /* 0x0000013000067945 */ /* 0x000ff60003800200 */
[----:B------:R-:W-:Y:S01]  /*5210*/  @!UPT UIADD3 URZ, UPT, UPT, URZ, URZ, URZ ;  /* 0x000000fffffff290 */ /* 0x000fe2000fffe0ff */
[----:B------:R-:W-:Y:S05]  /*5220*/  @!P0 BRA `(.L_x_86) ;  /* 0x0000000000408947 */ /* 0x000fea0003800000 */
        /* <DEDUP_REMOVED lines=16> */
.L_x_86:
[----:B------:R-:W-:Y:S05]  /*5330*/  BSYNC.RECONVERGENT B6 ;  /* 0x0000000000067941 */ /* 0x000fea0003800200 */
.L_x_85:
[----:B------:R-:W-:Y:S01]  /*5340*/  ISETP.NE.U32.AND P4, PT, R90, RZ, PT ;  /* 0x000000ff5a00720c */ /* 0x000fe20003f85070 */
[----:B------:R-:W-:Y:S01]  /*5350*/  UISETP.NE.AND UP2, UPT, UR50, URZ, UPT ;  /* 0x000000ff3200728c */ /* 0x000fe2000bf45270 */
[----:B------:R-:W-:Y:S01]  /*5360*/  ISETP.NE.U32.AND P2, PT, RZ, UR38, PT ;  /* 0x00000026ff007c0c */ /* 0x000fe2000bf45070 */
[----:B------:R-:W-:Y:S01]  /*5370*/  UISETP.NE.U32.AND UP1, UPT, UR44, URZ, UPT ;  /* 0x000000ff2c00728c */ /* 0x000fe2000bf25070 */
[----:B------:R-:W-:Y:S01]  /*5380*/  ISETP.NE.AND.EX P4, PT, R91, RZ, PT, P4 ;  /* 0x000000ff5b00720c */ /* 0x000fe20003f85340 */
[----:B------:R-:W-:Y:S01]  /*5390*/  UPLOP3.LUT UP0, UPT, UPT, UPT, UPT, 0x40, 0x4 ;  /* 0x000000000004789c */ /* 0x000fe20003f0e870 */
[----:B------:R-:W-:Y:S01]  /*53a0*/  ISETP.NE.AND.EX P2, PT, RZ, UR39, PT, P2 ;  /* 0x00000027ff007c0c */ /* 0x000fe2000bf45320 */
[----:B------:R-:W-:Y:S01]  /*53b0*/  UISETP.NE.AND.EX UP1, UPT, UR45, URZ, UPT, UP1 ;  /* 0x000000ff2d00728c */ /* 0x000fe2000bf25310 */
[----:B------:R-:W-:Y:S04]  /*53c0*/  PLOP3.LUT P1, PT, PT, PT, UP2, 0x80, 0x8 ;  /* 0x000000000008781c */ /* 0x000fe80003f2f028 */
[----:B------:R-:W-:Y:S06]  /*53d0*/  @UP2 UPLOP3.LUT UP0, UPT, UPT, UPT, UP1, 0x80, 0x8 ;  /* 0x000000000008289c */ /* 0x000fec0003f0f010 */
[----:B------:R-:W-:Y:S01]  /*53e0*/  PLOP3.LUT P0, PT, PT, PT, UP0, 0x80, 0x8 ;  /* 0x000000000008781c */ /* 0x000fe20003f0f008 */
[----:B------:R-:W-:Y:S01]  /*53f0*/  @!UPT UIADD3 URZ, UPT, UPT, URZ, URZ, URZ ;  /* 0x000000fffffff290 */ /* 0x000fe2000fffe0ff */
[----:B------:R-:W-:Y:S11]  /*5400*/  BRA.U !UP1, `(.L_x_87) ;  /* 0x0000000109387547 */ /* 0x000ff6000b800000 */
[----:B------:R-:W-:Y:S01]  /*5410*/  UISETP.NE.U32.AND UP0, UPT, UR38, URZ, UPT ;  /* 0x000000ff2600728c */ /* 0x000fe2000bf05070 */
[----:B------:R-:W-:Y:S02]  /*5420*/  HFMA2 R0, -RZ, RZ, 0, 5.9604644775390625e-08 ;  /* 0x00000001ff007431 */ /* 0x000fe400000001ff */
[----:B------:R-:W-:Y:S01]  /*5430*/  IMAD.MOV.U32 R95, RZ, RZ, 0x1 ;  /* 0x00000001ff5f7424 */ /* 0x000fe200078e00ff */
[----:B------:R-:W-:Y:S06]  /*5440*/  UISETP.NE.AND.EX UP0, UPT, UR39, URZ, UPT, UP0 ;  /* 0x000000ff2700728c */ /* 0x000fec000bf05300 */
[----:B------:R-:W-:Y:S05]  /*5450*/  PLOP3.LUT P3, PT, PT, PT, UP0, 0x80, 0x8 ;  /* 0x000000000008781c */ /* 0x000fea0003f6f008 */
[----:B------:R-:W1:Y:S01]  /*5460*/  @UP0 LDCU.64 UR6, c[0x0][0x888] ;  /* 0x00011100ff0607ac */ /* 0x000e620008000a00 */
[----:B------:R-:W-:Y:S07]  /*5470*/  @UP0 UIMAD UR4, UR36, UR44, URZ ;  /* 0x0000002c240402a4 */ /* 0x000fee000f8e02ff */
[----:B------:R-:W-:Y:S01]  /*5480*/  @!P3 PRMT R95, R0, 0x7610, R95 ;  /* 0x00007610005fb816 */ /* 0x000fe2000000005f */
[----:B-1----:R-:W-:Y:S03]  /*5490*/  @UP0 UIMAD.WIDE UR6, UR4, 0x4, UR6 ;  /* 0x00000004040608a5 */ /* 0x002fe6000f8e0206 */
[----:B------:R-:W1:Y:S03]  /*54a0*/  @!UP0 LDCU UR4, c[0x0][0x880] ;  /* 0x00011000ff0487ac */ /* 0x000e660008000800 */
[----:B------:R-:W-:Y:S01]  /*54b0*/  IMAD.U32 R2, RZ, RZ, UR6 ;  /* 0x00000006ff027e24 */ /* 0x000fe2000f8e00ff */
[----:B------:R-:W-:Y:S05]  /*54c0*/  MOV R3, UR7 ;  /* 0x0000000700037c02 */ /* 0x000fea0008000f00 */
[----:B-----5:R2:W5:Y:S02]  /*54d0*/  @P3 LDG.E R49, desc[UR46][R2.64] ;  /* 0x0000002e02313981 */ /* 0x020564000c1e1900 */
[----:B-12---:R-:W-:Y:S02]  /*54e0*/  @!P3 IMAD.U32 R49, RZ, RZ, UR4 ;  /* 0x00000004ff31be24 */ /* 0x006fe4000f8e00ff */
.L_x_87:
[----:B------:R-:W-:Y:S05]  /*54f0*/  @!P4 BRA `(.L_x_88) ;  /* 0x000000000020c947 */ /* 0x000fea0003800000 */
[----:B------:R-:W-:Y:S04]  /*5500*/  ISETP.NE.U32.AND P3, PT, R88, RZ, PT ;  /* 0x000000ff5800720c */ /* 0x000fe80003f65070 */
[----:B------:R-:W-:Y:S11]  /*5510*/  ISETP.NE.AND.EX P3, PT, R89, RZ, PT, P3 ;  /* 0x000000ff5900720c */ /* 0x000ff60003f65330 */
[----:B------:R-:W-:Y:S02]  /*5520*/  @!UPT UIADD3 URZ, UPT, UPT, URZ, URZ, URZ ;  /* 0x000000fffffff290 */ /* 0x000fe4000fffe0ff */
[----:B------:R-:W1:Y:S01]  /*5530*/  @P3 LDC.64 R2, c[0x0][0x8a8] ;  /* 0x00022a00ff023b82 */ /* 0x000e620000000a00 */
[----:B------:R-:W-:Y:S04]  /*5540*/  @P3 IMAD R0, R90, UR36, RZ ;  /* 0x000000245a003c24 */ /* 0x000fe8000f8e02ff */
[----:B-1----:R-:W-:Y:S05]  /*5550*/  @P3 IMAD.WIDE R2, R0, 0x4, R2 ;  /* 0x0000000400023825 */ /* 0x002fea00078e0202 */
[----:B-----5:R1:W5:Y:S02]  /*5560*/  @P3 LDG.E R47, desc[UR46][R2.64] ;  /* 0x0000002e022f3981 */ /* 0x020364000c1e1900 */
[----:B-1----:R-:W2:Y:S02]  /*5570*/  @!P3 LDC R47, c[0x0][0x8a0] ;  /* 0x00022800ff2fbb82 */ /* 0x002ea40000000800 */
.L_x_88:
[----:B-----5:R-:W-:Y:S01]  /*5580*/  FSETP.NEU.AND P4, PT, R49, RZ, PT ;  /* 0x000000ff3100720b */ /* 0x020fe20003f8d000 */
[----:B------:R-:W-:Y:S01]  /*5590*/  BSSY B1, `(.L_x_89) ;  /* 0x0000042000017945 */ /* 0x000fe20003800000 */
[----:B------:R-:W-:Y:S01]  /*55a0*/  SEL R7, RZ, 0xffffffff, P2 ;  /* 0xffffffffff077807 */ /* 0x000fe20001000000 */
[----:B------:R-:W-:Y:S01]  /*55b0*/  IMAD.MOV.U32 R115, RZ, RZ, 0x1 ;  /* 0x00000001ff737424 */ /* 0x000fe200078e00ff */
[----:B------:R-:W-:Y:S02]  /*55c0*/  LOP3.LUT P3, RZ, R95, 0xff, RZ, 0xc0, !PT ;  /* 0x000000ff5fff7812 */ /* 0x000fe4000786c0ff */
[----:B------:R-:W-:Y:S02]  /*55d0*/  CS2R R86, SRZ ;  /* 0x0000000000567805 */ /* 0x000fe4000001ff00 */
[----:B------:R-:W-:Y:S02]  /*55e0*/  @P1 SEL R4, RZ, 0xffffffff, P4 ;  /* 0xffffffffff041807 */ /* 0x000fe40002000000 */
[----:B------:R-:W-:Y:S02]  /*55f0*/  CS2R R84, SRZ ;  /* 0x0000000000547805 */ /* 0x000fe4000001ff00 */
[----:B------:R-:W-:Y:S02]  /*5600*/  LEA R0, R105, UR49, 0x3 ;  /* 0x0000003169007c11 */ /* 0x000fe4000f8e18ff */
[----:B------:R-:W-:Y:S02]  /*5610*/  CS2R R82, SRZ ;  /* 0x0000000000527805 */ /* 0x000fe4000001ff00 */
[----:B------:R-:W-:Y:S02]  /*5620*/  @P0 SEL R4, R7, R4, !P3 ;  /* 0x0000000407040207 */ /* 0x000fe40005800000 */
[----:B------:R-:W-:Y:S02]  /*5630*/  CS2R R80, SRZ ;  /* 0x0000000000507805 */ /* 0x000fe4000001ff00 */
[----:B------:R-:W-:Y:S02]  /*5640*/  LEA R113, R44, UR49, 0x3 ;  /* 0x000000312c717c11 */ /* 0x000fe4000f8e18ff */
[----:B------:R-:W-:Y:S02]  /*5650*/  @P1 LOP3.LUT R4, R4, 0x1, RZ, 0xc0, !PT ;  /* 0x0000000104041812 */ /* 0x000fe400078ec0ff */
[----:B------:R-:W-:Y:S02]  /*5660*/  SHF.L.U32 R2, R107, 0x1f, RZ ;  /* 0x0000001f6b027819 */ /* 0x000fe400000006ff */
[----:B------:R-:W-:Y:S02]  /*5670*/  ISETP.NE.U32.OR P6, PT, R4, 0x1, !P1 ;  /* 0x000000010400780c */ /* 0x000fe40004fc5470 */
[----:B------:R-:W-:Y:S02]  /*5680*/  PLOP3.LUT P2, PT, PT, PT, UP1, 0x80, 0x8 ;  /* 0x000000000008781c */ /* 0x000fe40003f4f018 */
[----:B------:R-:W-:Y:S02]  /*5690*/  LEA.HI R5, R44, R44, RZ, 0x1 ;  /* 0x0000002c2c057211 */ /* 0x000fe400078f08ff */
[----:B------:R-:W-:Y:S02]  /*56a0*/  SEL R4, RZ, 0xffffffff, P4 ;  /* 0xffffffffff047807 */ /* 0x000fe40002000000 */
[----:B------:R-:W-:Y:S01]  /*56b0*/  P2R R114, PR, RZ, 0x40 ;  /* 0x00000040ff727803 */ /* 0x000fe20000000000 */
[C---:B------:R-:W-:Y:S01]  /*56c0*/  IMAD.SHL.U32 R3, R5.reuse, 0x40, RZ ;  /* 0x0000004005037824 */ /* 0x040fe200078e00ff */
[----:B------:R-:W-:Y:S03]  /*56d0*/  LOP3.LUT R5, R5, 0xffe, RZ, 0xc0, !PT ;  /* 0x00000ffe05057812 */ /* 0x000fe600078ec0ff */
[----:B------:R-:W-:Y:S02]  /*56e0*/  @P6 SHF.L.U32 R9, R104, 0x1f, RZ ;  /* 0x0000001f68096819 */ /* 0x000fe400000006ff */
[----:B------:R-:W-:Y:S01]  /*56f0*/  @P2 SEL R4, R7, R4, !P3 ;  /* 0x0000000407042207 */ /* 0x000fe20005800000 */
[----:B------:R-:W-:Y:S01]  /*5700*/  IMAD.IADD R48, R44, 0x1, -R5 ;  /* 0x000000012c307824 */ /* 0x000fe200078e0a05 */
[----:B------:R-:W1:Y:S01]  /*5710*/  @P6 SYNCS.PHASECHK.TRANS64.TRYWAIT P1, [R0+URZ+0x70], R9 ;  /* 0x00007009000065a7 */ /* 0x000e6200080211ff */
[----:B------:R-:W-:Y:S02]  /*5720*/  LOP3.LUT R3, R3, 0xffffff80, RZ, 0xc0, !PT ;  /* 0xffffff8003037812 */ /* 0x000fe400078ec0ff */
[----:B------:R-:W-:Y:S03]  /*5730*/  LOP3.LUT R4, R4, 0x1, RZ, 0xc0, !PT ;  /* 0x0000000104047812 */ /* 0x000fe600078ec0ff */
[----:B------:R-:W-:Y:S01]  /*5740*/  IMAD.IADD R3, R46, 0x1, R3 ;  /* 0x000000012e037824 */ /* 0x000fe200078e0203 */
[----:B------:R-:W-:Y:S03]  /*5750*/  ISETP.NE.U32.AND P5, PT, R4, 0x1, PT ;  /* 0x000000010400780c */ /* 0x000fe60003fa5070 */
[----:B------:R-:W-:Y:S01]  /*5760*/  IMAD R48, R48, 0x100000, R3 ;  /* 0x0010000030307824 */ /* 0x000fe200078e0203 */
[----:B------:R-:W-:Y:S01]  /*5770*/  P2R R124, PR, RZ, 0x20 ;  /* 0x00000020ff7c7803 */ /* 0x000fe20000000000 */
[----:B------:R3:W4:Y:S01]  /*5780*/  SYNCS.PHASECHK.TRANS64.TRYWAIT P0, [R113+URZ+0xc0], R2 ;  /* 0x0000c002710075a7 */ /* 0x00072200080011ff */
[----:B-1----:R-:W-:Y:S01]  /*5790*/  @P6 SEL R115, RZ, 0x1, !P1 ;  /* 0x00000001ff736807 */ /* 0x002fe20004800000 */
[----:B---3--:R-:W-:Y:S06]  /*57a0*/  @!P6 BRA `(.L_x_90) ;  /* 0x000000000080e947 */ /* 0x008fec0003800000 */
[----:B------:R-:W-:Y:S01]  /*57b0*/  @P5 IMAD R5, R105, 0x1000, R100 ;  /* 0x0000100069055824 */ /* 0x000fe200078e0264 */
[----:B------:R-:W-:Y:S01]  /*57c0*/  ISETP.NE.AND P1, PT, R115, RZ, PT ;  /* 0x000000ff7300720c */ /* 0x000fe20003f25270 */
[----:B------:R-:W-:Y:S01]  /*57d0*/  BSSY B0, `(.L_x_91) ;  /* 0x000000b000007945 */ /* 0x000fe20003800000 */
[----:B------:R-:W-:Y:S01]  /*57e0*/  CS2R R82, SRZ ;  /* 0x0000000000527805 */ /* 0x000fe2000001ff00 */
[----:B------:R-:W-:Y:S01]  /*57f0*/  @P5 VIADD R4, R5, UR49 ;  /* 0x0000003105045c36 */ /* 0x000fe20008000000 */
[----:B------:R-:W-:Y:S02]  /*5800*/  CS2R R80, SRZ ;  /* 0x0000000000507805 */ /* 0x000fe4000001ff00 */
[----:B------:R-:W-:Y:S02]  /*5810*/  CS2R R86, SRZ ;  /* 0x0000000000567805 */ /* 0x000fe4000001ff00 */
[----:B------:R-:W-:Y:S01]  /*5820*/  CS2R R84, SRZ ;  /* 0x0000000000547805 */ /* 0x000fe2000001ff00 */
[----:B------:R-:W-:Y:S04]  /*5830*/  @P5 IMAD R4, R108, -0x10, R4 ;  /* 0xfffffff06c045824 */ /* 0x000fe800078e0204 */
[----:B------:R-:W-:Y:S05]  /*5840*/  @P1 BRA `(.L_x_92) ;  /* 0x00000000000c1947 */ /* 0x000fea0003800000 */
[----:B------:R-:W-:Y:S04]  /*5850*/  SHF.L.U32 R3, R104, 0x1f, RZ ;  /* 0x0000001f68037819 */ /* 0x000fe800000006ff */
[----:B------:R-:W1:Y:S02]  /*5860*/  SYNCS.PHASECHK.TRANS64.TRYWAIT P1, [R0+URZ+0x70], R3 ;  /* 0x00007003000075a7 */ /* 0x000e6400080211ff */
[----:B-1----:R-:W-:Y:S05]  /*5870*/  @!P1 BRA `(.L_x_93) ;  /* 0x0000002400389947 */ /* 0x002fea0003800000 */
.L_x_92:
[----:B------:R-:W-:Y:S05]  /*5880*/  BSYNC B0 ;  /* 0x0000000000007941 */ /* 0x000fea0003800000 */
.L_x_91:
[----:B------:R-:W-:Y:S01]  /*5890*/  ISETP.NE.AND P1, PT, R124, RZ, PT ;  /* 0x000000ff7c00720c */ /* 0x000fe20003f25270 */
[----:B-1----:R-:W-:Y:S02]  /*58a0*/  VIADD R3, R0, 0x80 ;  /* 0x0000008000037836 */ /* 0x002fe40000000000 */
[----:B------:R-:W-:Y:S02]  /*58b0*/  IMAD.U32 R0, RZ, RZ, UR37 ;  /* 0x00000025ff007e24 */ /* 0x000fe4000f8e00ff */
[----:B------:R-:W-:Y:S03]  /*58c0*/  VIADD R105, R105, 0x1 ;  /* 0x0000000169697836 */ /* 0x000fe60000000000 */
[----:B------:R-:W-:Y:S05]  /*58d0*/  PRMT R0, R0, 0x654, R3 ;  /* 0x0000065400007816 */ /* 0x000fea0000000003 */
[----:B------:R1:W3:Y:S04]  /*58e0*/  @P1 LDS.128 R80, [R5+UR49+0x200] ;  /* 0x0002003105501984 */ /* 0x0002e80008000c00 */
[----:B------:R1:W1:Y:S01]  /*58f0*/  @P1 LDS.128 R84, [R4+0x210] ;  /* 0x0002100004541984 */ /* 0x0002620000000c00 */
[C---:B------:R-:W-:Y:S01]  /*5900*/  ISETP.NE.AND P1, PT, R105.reuse, 0x2, PT ;  /* 0x000000026900780c */ /* 0x040fe20003f25270 */
[----:B------:R-:W-:Y:S01]  /*5910*/  @!PT LDS RZ, [RZ] ;  /* 0x00000000fffff984 */ /* 0x000fe20000000800 */
[----:B------:R-:W-:Y:S01]  /*5920*/  @!PT LDS RZ, [RZ] ;  /* 0x00000000fffff984 */ /* 0x000fe20000000800 */
[----:B------:R-:W-:Y:S01]  /*5930*/  @!PT LDS RZ, [RZ] ;  /* 0x00000000fffff984 */ /* 0x000fe20000000800 */
[----:B------:R-:W-:Y:S01]  /*5940*/  @!PT LDS RZ, [RZ] ;  /* 0x00000000fffff984 */ /* 0x000fe20000000800 */
[----:B------:R5:W-:Y:S06]  /*5950*/  MEMBAR.ALL.CTA ;  /* 0x0000000000007992 */ /* 0x000bec0000008000 */
[----:B-----5:R-:W5:Y:S01]  /*5960*/  FENCE.VIEW.ASYNC.S ;  /* 0x00000000000073c6 */ /* 0x020f620000000000 */
[----:B------:R-:W-:Y:S02]  /*5970*/  SEL R3, RZ, 0x1, P1 ;  /* 0x00000001ff037807 */ /* 0x000fe40000800000 */
[----:B------:R-:W-:Y:S02]  /*5980*/  SEL R105, R105, RZ, P1 ;  /* 0x000000ff69697207 */ /* 0x000fe40000800000 */
[----:B------:R-:W-:Y:S01]  /*5990*/  LOP3.LUT R104, R104, R3, RZ, 0x3c, !PT ;  /* 0x0000000368687212 */ /* 0x000fe200078e3cff */
[----:B-----5:R1:W-:Y:S06]  /*59a0*/  SYNCS.ARRIVE.TRANS64.RED.A1T0 RZ, [R0+URZ], RZ ;  /* 0x000000ff00ff79a7 */ /* 0x0203ec00081004ff */
.L_x_90:
[----:B------:R-:W-:Y:S05]  /*59b0*/  BSYNC B1 ;  /* 0x0000000000017941 */ /* 0x000fea0003800000 */
.L_x_89:
[----:B-1----:R-:W-:Y:S04]  /*59c0*/  SHF.R.U32.HI R0, RZ, 0x15, R48 ;  /* 0x00000015ff007819 */ /* 0x002fe80000011630 */
[----:B------:R-:W-:Y:S01]  /*59d0*/  LOP3.LUT P1, RZ, R0, 0x3, R101, 0x48, !PT ;  /* 0x0000000300ff7812 */ /* 0x000fe20007824865 */
[----:B------:R-:W-:Y:S01]  /*59e0*/  @!UPT UIADD3 URZ, UPT, UPT, URZ, URZ, URZ ;  /* 0x000000fffffff290 */ /* 0x000fe2000fffe0ff */
[----:B----4-:R-:W-:Y:S11]  /*59f0*/  @P0 BRA `(.L_x_94) ;  /* 0x0000000000080947 */ /* 0x010ff60003800000 */
[----:B------:R-:W1:Y:S02]  /*5a00*/  SYNCS.PHASECHK.TRANS64.TRYWAIT P0, [R113+URZ+0xc0], R2 ;  /* 0x0000c002710075a7 */ /* 0x000e6400080011ff */
[----:B-1----:R-:W-:Y:S05]  /*5a10*/  @!P0 BRA `(.L_x_95) ;  /* 0x0000002000e48947 */ /* 0x002fea0003800000 */
.L_x_94:
[----:B------:R-:W-:Y:S05]  /*5a20*/  @!P1 BRA `(.L_x_96) ;  /* 0x0000000000409947 */ /* 0x000fea0003800000 */
[----:B------:R-:W4:Y:S01]  /*5a30*/  LDCU.64 UR8, c[0x4][0x70] ;  /* 0x01000e00ff0877ac */ /* 0x000f220008000a00 */
[----:B------:R-:W-:Y:S01]  /*5a40*/  MOV R3, 0x0 ;  /* 0x0000000000037802 */ /* 0x000fe20000000f00 */
[----:B------:R-:W-:Y:S02]  /*5a50*/  HFMA2 R12, -RZ, RZ, 0, 5.9604644775390625e-08 ;  /* 0x00000001ff0c7431 */ /* 0x000fe400000001ff */
[----:B------:R-:W-:Y:S02]  /*5a60*/  IMAD.MOV.U32 R8, RZ, RZ, 0x192 ;  /* 0x00000192ff087424 */ /* 0x000fe400078e00ff */
[----:B------:R-:W-:Y:S01]  /*5a70*/  IMAD.MOV.U32 R13, RZ, RZ, RZ ;  /* 0x000000ffff0d7224 */ /* 0x000fe200078e00ff */
[----:B------:R-:W5:Y:S01]  /*5a80*/  LDCU.64 UR6, c[0x4][0x78] ;  /* 0x01000f00ff0677ac */ /* 0x000f620008000a00 */
[----:B-1----:R-:W1:Y:S01]  /*5a90*/  LDC.64 R2, c[0x4][R3] ;  /* 0x0100000003027b82 */ /* 0x002e620000000a00 */
[----:B------:R-:W2:Y:S01]  /*5aa0*/  LDCU.64 UR4, c[0x4][0x10] ;  /* 0x01000200ff0477ac */ /* 0x000ea20008000a00 */
[----:B----4-:R-:W-:Y:S01]  /*5ab0*/  MOV R5, UR9 ;  /* 0x0000000900057c02 */ /* 0x010fe20008000f00 */
[----:B------:R-:W-:Y:S01]  /*5ac0*/  IMAD.U32 R4, RZ, RZ, UR8 ;  /* 0x00000008ff047e24 */ /* 0x000fe2000f8e00ff */
[----:B-----5:R-:W-:Y:S01]  /*5ad0*/  MOV R7, UR7 ;  /* 0x0000000700077c02 */ /* 0x020fe20008000f00 */
[----:B------:R-:W-:Y:S01]  /*5ae0*/  IMAD.U32 R6, RZ, RZ, UR6 ;  /* 0x00000006ff067e24 */ /* 0x000fe2000f8e00ff */
[----:B--2---:R-:W-:Y:S01]  /*5af0*/  MOV R11, UR5 ;  /* 0x00000005000b7c02 */ /* 0x004fe20008000f00 */
[----:B------:R-:W-:Y:S02]  /*5b00*/  IMAD.U32 R10, RZ, RZ, UR4 ;  /* 0x00000004ff0a7e24 */ /* 0x000fe4000f8e00ff */
[----:B------:R-:W-:Y:S07]  /*5b10*/  LEPC R20, `(.L_x_96) ;  /* 0x000000001014794e */ /* 0x000fee0000000000 */
[----:B-1-3--:R-:W-:Y:S05]  /*5b20*/  CALL.ABS.NOINC R2 ;  /* 0x0000000002007343 */ /* 0x00afea0003c00000 */
.L_x_96:
[-C--:B---3--:R-:W-:Y:S01]  /*5b30*/  F2FP.F16.E4M3.UNPACK_B R51, R80.reuse ;  /* 0x00000050ff33723e */ /* 0x088fe200020006ff */
[----:B------:R-:W-:Y:S05]  /*5b40*/  WARPSYNC.ALL ;  /* 0x0000000000007948 */ /* 0x000fea0003800000 */
[----:B------:R-:W-:Y:S01]  /*5b50*/  R2UR UR4, R48 ;  /* 0x00000000300472ca */ /* 0x000fe200000e0000 */
[--C-:B------:R-:W-:Y:S01]  /*5b60*/  HADD2.F32 R50, -RZ, R51.reuse.H0_H0 ;  /* 0x20000033ff327230 */ /* 0x100fe20000004100 */
[----:B------:R-:W-:Y:S01]  /*5b70*/  F2FP.F16.E4M3.UNPACK_B R53, R80.H1 ;  /* 0x00000050ff35723e */ /* 0x000fe200030006ff */
[----:B------:R-:W-:Y:S01]  /*5b80*/  HADD2.F32 R51, -RZ, R51.H1_H1 ;  /* 0x30000033ff337230 */ /* 0x000fe20000004100 */
[-C--:B------:R-:W-:Y:S01]  /*5b90*/  F2FP.F16.E4M3.UNPACK_B R55, R81.reuse ;  /* 0x00000051ff37723e */ /* 0x080fe200020006ff */
[----:B------:R-:W-:Y:S01]  /*5ba0*/  BSSY.RECONVERGENT B0, `(.L_x_97) ;  /* 0x0000099000007945 */ /* 0x000fe20003800200 */
[----:B------:R-:W-:Y:S01]  /*5bb0*/  F2FP.F16.E4M3.UNPACK_B R57, R81.H1 ;  /* 0x00000051ff39723e */ /* 0x000fe200030006ff */
[--C-:B------:R-:W-:Y:S01]  /*5bc0*/  HADD2.F32 R52, -RZ, R53.reuse.H0_H0 ;  /* 0x20000035ff347230 */ /* 0x100fe20000004100 */
[-C--:B------:R-:W-:Y:S01]  /*5bd0*/  F2FP.F16.E4M3.UNPACK_B R59, R82.reuse ;  /* 0x00000052ff3b723e */ /* 0x080fe200020006ff */
[----:B------:R-:W-:Y:S01]  /*5be0*/  HADD2.F32 R54, -RZ, R53.H1_H1 ;  /* 0x30000035ff367230 */ /* 0x000fe20000004100 */
[----:B------:R-:W-:Y:S01]  /*5bf0*/  F2FP.F16.E4M3.UNPACK_B R61, R82.H1 ;  /* 0x00000052ff3d723e */ /* 0x000fe200030006ff */
[--C-:B------:R-:W-:Y:S01]  /*5c00*/  HADD2.F32 R53, -RZ, R55.reuse.H0_H0 ;  /* 0x20000037ff357230 */ /* 0x100fe20000004100 */
[-C--:B------:R-:W-:Y:S01]  /*5c10*/  F2FP.F16.E4M3.UNPACK_B R63, R83.reuse ;  /* 0x00000053ff3f723e */ /* 0x080fe200020006ff */
[----:B------:R-:W-:Y:S01]  /*5c20*/  LDTM.16dp32bit_t0_t15.x32 R4, tmem[UR4] ;  /* 0x00000004000479ee */ /* 0x000fe20008a80000 */
[----:B------:R-:W2:Y:S01]  /*5c30*/  LDTM.16dp32bit_t16_t31.x32 R4, tmem[UR4+0x20] ;  /* 0x00002004000479ee */ /* 0x000ea20008aa0000 */
[----:B------:R-:W-:Y:S01]  /*5c40*/  SHF.L.U32 R125, R102, 0x4, RZ ;  /* 0x00000004667d7819 */ /* 0x000fe200000006ff */
[----:B------:R-:W-:Y:S01]  /*5c50*/  HADD2.F32 R56, -RZ, R55.H1_H1 ;  /* 0x30000037ff387230 */ /* 0x000fe20000004100 */
[----:B------:R-:W-:Y:S01]  /*5c60*/  ISETP.NE.AND P6, PT, R114, RZ, PT ;  /* 0x000000ff7200720c */ /* 0x000fe20003fc5270 */
[----:B------:R-:W-:Y:S01]  /*5c70*/  HADD2.F32 R60, -RZ, R59.H1_H1 ;  /* 0x3000003bff3c7230 */ /* 0x000fe20000004100 */
[----:B------:R-:W-:Y:S01]  /*5c80*/  IADD3 R114, PT, PT, R100, UR49, RZ ;  /* 0x0000003164727c10 */ /* 0x000fe2000fffe0ff */
[----:B------:R-:W-:Y:S01]  /*5c90*/  HADD2.F32 R64, -RZ, R63.H1_H1 ;  /* 0x3000003fff407230 */ /* 0x000fe20000004100 */
[----:B------:R-:W-:Y:S01]  /*5ca0*/  F2FP.F16.E4M3.UNPACK_B R65, R83.H1 ;  /* 0x00000053ff41723e */ /* 0x000fe200030006ff */
[--C-:B------:R-:W-:Y:S01]  /*5cb0*/  HADD2.F32 R55, -RZ, R57.reuse.H0_H0 ;  /* 0x20000039ff377230 */ /* 0x100fe20000004100 */
[----:B------:R-:W-:Y:S01]  /*5cc0*/  IADD3 R114, PT, PT, R114, R125, RZ ;  /* 0x0000007d72727210 */ /* 0x000fe20007ffe0ff */
[----:B------:R-:W-:Y:S01]  /*5cd0*/  HADD2.F32 R58, -RZ, R57.H1_H1 ;  /* 0x30000039ff3a7230 */ /* 0x000fe20000004100 */
[-C--:B------:R-:W-:Y:S01]  /*5ce0*/  F2FP.F16.E4M3.UNPACK_B R67, R84.reuse ;  /* 0x00000054ff43723e */ /* 0x080fe200020006ff */
[----:B------:R-:W-:Y:S01]  /*5cf0*/  HADD2.F32 R57, -RZ, R59.H0_H0 ;  /* 0x2000003bff397230 */ /* 0x000fe20000004100 */
[----:B------:R-:W-:Y:S01]  /*5d00*/  F2FP.F16.E4M3.UNPACK_B R69, R84.H1 ;  /* 0x00000054ff45723e */ /* 0x000fe200030006ff */
[----:B------:R-:W-:Y:S01]  /*5d10*/  HADD2.F32 R59, -RZ, R61.H0_H0 ;  /* 0x2000003dff3b7230 */ /* 0x000fe20000004100 */
[-C--:B------:R-:W-:Y:S01]  /*5d20*/  F2FP.F16.E4M3.UNPACK_B R71, R85.reuse ;  /* 0x00000055ff47723e */ /* 0x080fe200020006ff */
[----:B------:R-:W-:Y:S01]  /*5d30*/  HADD2.F32 R68, -RZ, R67.H1_H1 ;  /* 0x30000043ff447230 */ /* 0x000fe20000004100 */
[----:B------:R-:W-:Y:S01]  /*5d40*/  F2FP.F16.E4M3.UNPACK_B R73, R85.H1 ;  /* 0x00000055ff49723e */ /* 0x000fe200030006ff */
[----:B------:R-:W-:Y:S01]  /*5d50*/  HADD2.F32 R62, -RZ, R61.H1_H1 ;  /* 0x3000003dff3e7230 */ /* 0x000fe20000004100 */
[-C--:B------:R-:W-:Y:S01]  /*5d60*/  F2FP.F16.E4M3.UNPACK_B R75, R86.reuse ;  /* 0x00000056ff4b723e */ /* 0x080fe200020006ff */
[----:B------:R-:W-:Y:S01]  /*5d70*/  HADD2.F32 R61, -RZ, R63.H0_H0 ;  /* 0x2000003fff3d7230 */ /* 0x000fe20000004100 */
[----:B------:R-:W-:Y:S01]  /*5d80*/  F2FP.F16.E4M3.UNPACK_B R77, R86.H1 ;  /* 0x00000056ff4d723e */ /* 0x000fe200030006ff */
[----:B------:R-:W-:Y:S01]  /*5d90*/  HADD2.F32 R72, -RZ, R71.H1_H1 ;  /* 0x30000047ff487230 */ /* 0x000fe20000004100 */
[----:B------:R-:W-:Y:S01]  /*5da0*/  F2FP.F16.E4M3.UNPACK_B R79, R87.H1 ;  /* 0x00000057ff4f723e */ /* 0x000fe200030006ff */
[C---:B--2---:R-:W-:Y:S01]  /*5db0*/  FMUL R0, R47.reuse, R4 ;  /* 0x000000042f007220 */ /* 0x044fe20000400000 */
[C---:B-1----:R-:W-:Y:S01]  /*5dc0*/  FMUL R2, R47.reuse, R5 ;  /* 0x000000052f027220 */ /* 0x042fe20000400000 */
[C---:B------:R-:W-:Y:S01]  /*5dd0*/  FMUL R4, R47.reuse, R8 ;  /* 0x000000082f047220 */ /* 0x040fe20000400000 */
[----:B------:R-:W-:Y:S01]  /*5de0*/  FMUL R5, R47, R9 ;  /* 0x000000092f057220 */ /* 0x000fe20000400000 */
[C---:B------:R-:W-:Y:S01]  /*5df0*/  FFMA R0, R49.reuse, R50, R0 ;  /* 0x0000003231007223 */ /* 0x040fe20000000000 */
[----:B------:R-:W-:Y:S01]  /*5e00*/  FFMA R2, R49, R51, R2 ;  /* 0x0000003331027223 */ /* 0x000fe20000000002 */
[C---:B------:R-:W-:Y:S01]  /*5e10*/  FMUL R8, R47.reuse, R12 ;  /* 0x0000000c2f087220 */ /* 0x040fe20000400000 */
[C---:B------:R-:W-:Y:S01]  /*5e20*/  FMUL R9, R47.reuse, R13 ;  /* 0x0000000d2f097220 */ /* 0x040fe20000400000 */
[C---:B------:R-:W-:Y:S01]  /*5e30*/  FMUL R12, R47.reuse, R16 ;  /* 0x000000102f0c7220 */ /* 0x040fe20000400000 */
[C---:B------:R-:W-:Y:S01]  /*5e40*/  FMUL R13, R47.reuse, R17 ;  /* 0x000000112f0d7220 */ /* 0x040fe20000400000 */
[C---:B------:R-:W-:Y:S01]  /*5e50*/  FMUL R16, R47.reuse, R20 ;  /* 0x000000142f107220 */ /* 0x040fe20000400000 */
[C---:B------:R-:W-:Y:S01]  /*5e60*/  FMUL R17, R47.reuse, R21 ;  /* 0x000000152f117220 */ /* 0x040fe20000400000 */
[C---:B------:R-:W-:Y:S01]  /*5e70*/  FMUL R20, R47.reuse, R24 ;  /* 0x000000182f147220 */ /* 0x040fe20000400000 */
[C---:B------:R-:W-:Y:S01]  /*5e80*/  FMUL R21, R47.reuse, R25 ;  /* 0x000000192f157220 */ /* 0x040fe20000400000 */
[----:B------:R-:W-:Y:S02]  /*5e90*/  HADD2.F32 R76, -RZ, R75.H1_H1 ;  /* 0x3000004bff4c7230 */ /* 0x000fe40000004100 */
[C---:B------:R-:W-:Y:S01]  /*5ea0*/  FMUL R24, R47.reuse, R28 ;  /* 0x0000001c2f187220 */ /* 0x040fe20000400000 */
[C---:B------:R-:W-:Y:S01]  /*5eb0*/  FMUL R25, R47.reuse, R29 ;  /* 0x0000001d2f197220 */ /* 0x040fe20000400000 */
[C---:B------:R-:W-:Y:S01]  /*5ec0*/  FMUL R28, R47.reuse, R32 ;  /* 0x000000202f1c7220 */ /* 0x040fe20000400000 */
[C---:B------:R-:W-:Y:S01]  /*5ed0*/  FMUL R29, R47.reuse, R33 ;  /* 0x000000212f1d7220 */ /* 0x040fe20000400000 */
[C---:B------:R-:W-:Y:S01]  /*5ee0*/  FMUL R3, R47.reuse, R6 ;  /* 0x000000062f037220 */ /* 0x040fe20000400000 */
[C---:B------:R-:W-:Y:S01]  /*5ef0*/  FMUL R7, R47.reuse, R7 ;  /* 0x000000072f077220 */ /* 0x040fe20000400000 */
[C---:B------:R-:W-:Y:S01]  /*5f00*/  FMUL R6, R47.reuse, R10 ;  /* 0x0000000a2f067220 */ /* 0x040fe20000400000 */
[----:B------:R-:W-:Y:S01]  /*5f10*/  FMUL R11, R47, R11 ;  /* 0x0000000b2f0b7220 */ /* 0x000fe20000400000 */
[C---:B------:R-:W-:Y:S01]  /*5f20*/  FFMA R3, R49.reuse, R52, R3 ;  /* 0x0000003431037223 */ /* 0x040fe20000000003 */
[C---:B------:R-:W-:Y:S01]  /*5f30*/  FFMA R7, R49.reuse, R54, R7 ;  /* 0x0000003631077223 */ /* 0x040fe20000000007 */
[C---:B------:R-:W-:Y:S01]  /*5f40*/  FFMA R4, R49.reuse, R53, R4 ;  /* 0x0000003531047223 */ /* 0x040fe20000000004 */
[----:B------:R-:W-:Y:S01]  /*5f50*/  F2FP.F16.E4M3.UNPACK_B R50, R87 ;  /* 0x00000057ff32723e */ /* 0x000fe200020006ff */
[C---:B------:R-:W-:Y:S01]  /*5f60*/  FFMA R5, R49.reuse, R56, R5 ;  /* 0x0000003831057223 */ /* 0x040fe20000000005 */
[----:B------:R-:W-:Y:S01]  /*5f70*/  FFMA R6, R49, R55, R6 ;  /* 0x0000003731067223 */ /* 0x000fe20000000006 */
[----:B------:R-:W-:Y:S01]  /*5f80*/  F2FP.SATFINITE.E4M3.F32.PACK_AB_MERGE_C R117, R7, R3, RZ ;  /* 0x000000030775723e */ /* 0x000fe200048070ff */
[C---:B------:R-:W-:Y:S01]  /*5f90*/  FFMA R11, R49.reuse, R58, R11 ;  /* 0x0000003a310b7223 */ /* 0x040fe2000000000b */
[C---:B------:R-:W-:Y:S01]  /*5fa0*/  FFMA R8, R49.reuse, R57, R8 ;  /* 0x0000003931087223 */ /* 0x040fe20000000008 */
[----:B------:R-:W-:Y:S01]  /*5fb0*/  ISETP.NE.AND P0, PT, R110, RZ, PT ;  /* 0x000000ff6e00720c */ /* 0x000fe20003f05270 */
[----:B------:R-:W-:Y:S01]  /*5fc0*/  FFMA R9, R49, R60, R9 ;  /* 0x0000003c31097223 */ /* 0x000fe20000000009 */
[----:B------:R-:W-:Y:S01]  /*5fd0*/  F2FP.SATFINITE.E4M3.F32.PACK_AB_MERGE_C R116, R2, R0, R117 ;  /* 0x000000000274723e */ /* 0x000fe20004807075 */
[--C-:B------:R-:W-:Y:S01]  /*5fe0*/  HADD2.F32 R51, -RZ, R50.reuse.H0_H0 ;  /* 0x20000032ff337230 */ /* 0x100fe20000004100 */
[----:B------:R-:W-:Y:S01]  /*5ff0*/  F2FP.SATFINITE.E4M3.F32.PACK_AB_MERGE_C R117, R11, R6, RZ ;  /* 0x000000060b75723e */ /* 0x000fe200048070ff */
[----:B------:R-:W-:Y:S02]  /*6000*/  HADD2.F32 R50, -RZ, R50.H1_H1 ;  /* 0x30000032ff327230 */ /* 0x000fe40000004100 */
[C---:B------:R-:W-:Y:S01]  /*6010*/  FMUL R10, R47.reuse, R14 ;  /* 0x0000000e2f0a7220 */ /* 0x040fe20000400000 */
[----:B------:R-:W-:Y:S01]  /*6020*/  FMUL R15, R47, R15 ;  /* 0x0000000f2f0f7220 */ /* 0x000fe20000400000 */
[--C-:B------:R-:W-:Y:S01]  /*6030*/  HADD2.F32 R63, -RZ, R65.reuse.H0_H0 ;  /* 0x20000041ff3f7230 */ /* 0x100fe20000004100 */
[----:B------:R-:W-:Y:S01]  /*6040*/  F2FP.SATFINITE.E4M3.F32.PACK_AB_MERGE_C R117, R5, R4, R117 ;  /* 0x000000040575723e */ /* 0x000fe20004807075 */
[C---:B------:R-:W-:Y:S01]  /*6050*/  FFMA R10, R49.reuse, R59, R10 ;  /* 0x0000003b310a7223 */ /* 0x040fe2000000000a */
[C---:B------:R-:W-:Y:S01]  /*6060*/  FFMA R15, R49.reuse, R62, R15 ;  /* 0x0000003e310f7223 */ /* 0x040fe2000000000f */
[C---:B------:R-:W-:Y:S01]  /*6070*/  FFMA R12, R49.reuse, R61, R12 ;  /* 0x0000003d310c7223 */ /* 0x040fe2000000000c */
[----:B------:R-:W-:Y:S01]  /*6080*/  FFMA R13, R49, R64, R13 ;  /* 0x00000040310d7223 */ /* 0x000fe2000000000d */
[----:B------:R-:W-:Y:S02]  /*6090*/  HADD2.F32 R66, -RZ, R65.H1_H1 ;  /* 0x30000041ff427230 */ /* 0x000fe40000004100 */
[C---:B------:R-:W-:Y:S01]  /*60a0*/  FMUL R14, R47.reuse, R18 ;  /* 0x000000122f0e7220 */ /* 0x040fe20000400000 */
[----:B------:R-:W-:Y:S02]  /*60b0*/  HADD2.F32 R65, -RZ, R67.H0_H0 ;  /* 0x20000043ff417230 */ /* 0x000fe40000004100 */
[----:B------:R-:W-:Y:S01]  /*60c0*/  FMUL R19, R47, R19 ;  /* 0x000000132f137220 */ /* 0x000fe20000400000 */
[--C-:B------:R-:W-:Y:S02]  /*60d0*/  HADD2.F32 R67, -RZ, R69.reuse.H0_H0 ;  /* 0x20000045ff437230 */ /* 0x100fe40000004100 */
[----:B------:R-:W-:Y:S01]  /*60e0*/  FFMA R14, R49, R63, R14 ;  /* 0x0000003f310e7223 */ /* 0x000fe2000000000e */
[----:B------:R-:W-:Y:S02]  /*60f0*/  HADD2.F32 R70, -RZ, R69.H1_H1 ;  /* 0x30000045ff467230 */ /* 0x000fe40000004100 */
[----:B------:R-:W-:Y:S01]  /*6100*/  FMUL R18, R47, R22 ;  /* 0x000000162f127220 */ /* 0x000fe20000400000 */
[----:B------:R-:W-:Y:S02]  /*6110*/  HADD2.F32 R69, -RZ, R71.H0_H0 ;  /* 0x20000047ff457230 */ /* 0x000fe40000004100 */
[----:B------:R-:W-:Y:S01]  /*6120*/  FFMA R19, R49, R66, R19 ;  /* 0x0000004231137223 */ /* 0x000fe20000000013 */
[----:B------:R-:W-:Y:S01]  /*6130*/  FMUL R23, R47, R23 ;  /* 0x000000172f177220 */ /* 0x000fe20000400000 */
[C---:B------:R-:W-:Y:S01]  /*6140*/  FFMA R16, R49.reuse, R65, R16 ;  /* 0x0000004131107223 */ /* 0x040fe20000000010 */
[C---:B------:R-:W-:Y:S01]  /*6150*/  FFMA R17, R49.reuse, R68, R17 ;  /* 0x0000004431117223 */ /* 0x040fe20000000011 */
        /* <DEDUP_REMOVED lines=23> */
[----:B------:R-:W-:Y:S01]  /*62d0*/  F2FP.SATFINITE.E4M3.F32.PACK_AB_MERGE_C R118, R15, R10, RZ ;  /* 0x0000000a0f76723e */ /* 0x000fe200048070ff */
[----:B------:R-:W-:Y:S01]  /*62e0*/  FFMA R28, R49, R51, R28 ;  /* 0x00000033311c7223 */ /* 0x000fe2000000001c */
[----:B------:R-:W-:Y:S01]  /*62f0*/  F2FP.SATFINITE.E4M3.F32.PACK_AB_MERGE_C R119, R19, R14, RZ ;  /* 0x0000000e1377723e */ /* 0x000fe200048070ff */
[C---:B------:R-:W-:Y:S01]  /*6300*/  FFMA R29, R49.reuse, R50, R29 ;  /* 0x00000032311d7223 */ /* 0x040fe2000000001d */
[C---:B------:R-:W-:Y:S01]  /*6310*/  FFMA R30, R49.reuse, R77, R30 ;  /* 0x0000004d311e7223 */ /* 0x040fe2000000001e */
[----:B------:R-:W-:Y:S01]  /*6320*/  FFMA R35, R49, R52, R35 ;  /* 0x0000003431237223 */ /* 0x000fe20000000023 */
[----:B------:R-:W-:Y:S02]  /*6330*/  F2FP.SATFINITE.E4M3.F32.PACK_AB_MERGE_C R118, R9, R8, R118 ;  /* 0x000000080976723e */ /* 0x000fe40004807076 */
[----:B------:R-:W-:Y:S02]  /*6340*/  F2FP.SATFINITE.E4M3.F32.PACK_AB_MERGE_C R119, R13, R12, R119 ;  /* 0x0000000c0d77723e */ /* 0x000fe40004807077 */
[----:B------:R-:W-:Y:S02]  /*6350*/  F2FP.SATFINITE.E4M3.F32.PACK_AB_MERGE_C R120, R23, R18, RZ ;  /* 0x000000121778723e */ /* 0x000fe400048070ff */
[----:B------:R-:W-:Y:S01]  /*6360*/  F2FP.SATFINITE.E4M3.F32.PACK_AB_MERGE_C R121, R27, R22, RZ ;  /* 0x000000161b79723e */ /* 0x000fe200048070ff */
[----:B------:R1:W-:Y:S01]  /*6370*/  STS.128 [R100+UR49+0x2200], R116 ;  /* 0x0022007464007988 */ /* 0x0003e20008000c31 */
[----:B------:R-:W-:Y:S02]  /*6380*/  F2FP.SATFINITE.E4M3.F32.PACK_AB_MERGE_C R122, R31, R26, RZ ;  /* 0x0000001a1f7a723e */ /* 0x000fe400048070ff */
[----:B------:R-:W-:Y:S02]  /*6390*/  F2FP.SATFINITE.E4M3.F32.PACK_AB_MERGE_C R123, R35, R30, RZ ;  /* 0x0000001e237b723e */ /* 0x000fe400048070ff */
[----:B------:R-:W-:Y:S02]  /*63a0*/  F2FP.SATFINITE.E4M3.F32.PACK_AB_MERGE_C R120, R17, R16, R120 ;  /* 0x000000101178723e */ /* 0x000fe40004807078 */
[----:B------:R-:W-:Y:S02]  /*63b0*/  F2FP.SATFINITE.E4M3.F32.PACK_AB_MERGE_C R121, R21, R20, R121 ;  /* 0x000000141579723e */ /* 0x000fe40004807079 */
[----:B------:R-:W-:Y:S02]  /*63c0*/  F2FP.SATFINITE.E4M3.F32.PACK_AB_MERGE_C R122, R25, R24, R122 ;  /* 0x00000018197a723e */ /* 0x000fe4000480707a */
[----:B------:R-:W-:Y:S02]  /*63d0*/  F2FP.SATFINITE.E4M3.F32.PACK_AB_MERGE_C R123, R29, R28, R123 ;  /* 0x0000001c1d7b723e */ /* 0x000fe4000480707b */
[----:B------:R-:W-:Y:S02]  /*63e0*/  LEA R32, R105, UR49, 0x3 ;  /* 0x0000003169207c11 */ /* 0x000fe4000f8e18ff */
[----:B------:R-:W-:Y:S01]  /*63f0*/  @P6 SHF.L.U32 R33, R104, 0x1f, RZ ;  /* 0x0000001f68216819 */ /* 0x000fe200000006ff */
[----:B------:R1:W-:Y:S01]  /*6400*/  STS.128 [R114+0x2210], R120 ;  /* 0x0022107872007388 */ /* 0x0003e20000000c00 */
[----:B------:R-:W-:Y:S01]  /*6410*/  @!PT LDS RZ, [RZ] ;  /* 0x00000000fffff984 */ /* 0x000fe20000000800 */
[----:B------:R-:W-:Y:S01]  /*6420*/  @!PT LDS RZ, [RZ] ;  /* 0x00000000fffff984 */ /* 0x000fe20000000800 */
[----:B------:R-:W-:Y:S01]  /*6430*/  @!PT LDS RZ, [RZ] ;  /* 0x00000000fffff984 */ /* 0x000fe20000000800 */
[----:B------:R-:W-:Y:S01]  /*6440*/  @!PT LDS RZ, [RZ] ;  /* 0x00000000fffff984 */ /* 0x000fe20000000800 */
[----:B------:R2:W-:Y:S07]  /*6450*/  MEMBAR.ALL.CTA ;  /* 0x0000000000007992 */ /* 0x0005ee0000008000 */
[----:B--2---:R-:W2:Y:S02]  /*6460*/  FENCE.VIEW.ASYNC.S ;  /* 0x00000000000073c6 */ /* 0x004ea40000000000 */
[----:B--2---:R-:W-:Y:S06]  /*6470*/  BAR.SYNC.DEFER_BLOCKING 0x1, 0x80 ;  /* 0x0042000000007b1d */ /* 0x004fec0000010000 */
[----:B------:R-:W-:Y:S05]  /*6480*/  @P0 BRA `(.L_x_98) ;  /* 0x0000000000280947 */ /* 0x000fea0003800000 */
[----:B------:R-:W-:Y:S02]  /*6490*/  UIADD3 UR4, UPT, UPT, UR49, 0x2200, URZ ;  /* 0x0000220031047890 */ /* 0x000fe4000fffe0ff */
[----:B------:R-:W-:Y:S01]  /*64a0*/  UIADD3 UR6, UP0, UPT, UR52, 0x680, URZ ;  /* 0x0000068034067890 */ /* 0x000fe2000ff1e0ff */
[----:B------:R-:W-:Y:S03]  /*64b0*/  UMOV UR43, UR36 ;  /* 0x00000024002b7c82 */ /* 0x000fe60008000000 */
[----:B------:R-:W-:Y:S01]  /*64c0*/  MOV R109, UR4 ;  /* 0x00000004006d7c02 */ /* 0x000fe20008000f00 */
[----:B------:R-:W-:Y:S03]  /*64d0*/  UIADD3.X UR7, UPT, UPT, URZ, UR53, URZ, UP0, !UPT ;  /* 0x00000035ff077290 */ /* 0x000fe600087fe4ff */
[----:B------:R-:W-:Y:S11]  /*64e0*/  R2UR UR40, R109 ;  /* 0x000000006d2872ca */ /* 0x000ff600000e0000 */
[----:B------:R-:W-:Y:S02]  /*64f0*/  @!UPT UIADD3 URZ, UPT, UPT, URZ, URZ, URZ ;  /* 0x000000fffffff290 */ /* 0x000fe4000fffe0ff */
[----:B------:R2:W-:Y:S01]  /*6500*/  UTMASTG.3D [UR40], [UR6] ;  /* 0x00000028060073b5 */ /* 0x0005e20008010000 */
[----:B------:R0:W-:Y:S01]  /*6510*/  UTMACMDFLUSH ;  /* 0x00000000000079b7 */ /* 0x0001e20000000000 */
[----:B--2---:R-:W-:Y:S04]  /*6520*/  DEPBAR.LE SB0, 0x1 ;  /* 0x000080400000791a */ /* 0x004fe80000000000 */
.L_x_98:
[----:B------:R-:W-:Y:S05]  /*6530*/  BSYNC.RECONVERGENT B0 ;  /* 0x0000000000007941 */ /* 0x000fea0003800200 */
.L_x_97:
[----:B------:R-:W-:Y:S06]  /*6540*/  BAR.SYNC.DEFER_BLOCKING 0x1, 0x80 ;  /* 0x0042000000007b1d */ /* 0x000fec0000010000 */
[----:B------:R-:W2:Y:S01]  /*6550*/  @P6 SYNCS.PHASECHK.TRANS64.TRYWAIT P0, [R32+URZ+0x70], R33 ;  /* 0x00007021200065a7 */ /* 0x000ea200080011ff */
[----:B------:R-:W-:Y:S01]  /*6560*/  BSSY B1, `(.L_x_99) ;  /* 0x0000020000017945 */ /* 0x000fe20003800000 */
[----:B--2---:R-:W-:Y:S03]  /*6570*/  @P6 SEL R115, RZ, 0x1, !P0 ;  /* 0x00000001ff736807 */ /* 0x004fe60004000000 */
[----:B------:R-:W-:Y:S05]  /*6580*/  @!P6 BRA `(.L_x_100) ;  /* 0x000000000074e947 */ /* 0x000fea0003800000 */
[----:B------:R-:W-:Y:S01]  /*6590*/  ISETP.NE.AND P1, PT, R124, RZ, PT ;  /* 0x000000ff7c00720c */ /* 0x000fe20003f25270 */
[----:B------:R-:W-:Y:S01]  /*65a0*/  BSSY B0, `(.L_x_101) ;  /* 0x0000009000007945 */ /* 0x000fe20003800000 */
[----:B------:R-:W-:Y:S11]  /*65b0*/  ISETP.NE.AND P0, PT, R115, RZ, PT ;  /* 0x000000ff7300720c */ /* 0x000ff60003f05270 */
[----:B------:R-:W-:Y:S05]  /*65c0*/  @P1 IMAD R0, R105, 0x1000, R100 ;  /* 0x0000100069001824 */ /* 0x000fea00078e0264 */
[----:B------:R-:W-:Y:S05]  /*65d0*/  @P1 IADD3 R2, PT, PT, R0, UR49, RZ ;  /* 0x0000003100021c10 */ /* 0x000fea000fffe0ff */
[----:B------:R-:W-:Y:S01]  /*65e0*/  @P1 IMAD.IADD R2, R2, 0x1, R125 ;  /* 0x0000000102021824 */ /* 0x000fe200078e027d */
[----:B------:R-:W-:Y:S06]  /*65f0*/  @P0 BRA `(.L_x_102) ;  /* 0x00000000000c0947 */ /* 0x000fec0003800000 */
[----:B------:R-:W-:Y:S04]  /*6600*/  SHF.L.U32 R3, R104, 0x1f, RZ ;  /* 0x0000001f68037819 */ /* 0x000fe800000006ff */
[----:B------:R-:W2:Y:S02]  /*6610*/  SYNCS.PHASECHK.TRANS64.TRYWAIT P0, [R32+URZ+0x70], R3 ;  /* 0x00007003200075a7 */ /* 0x000ea400080011ff */
[----:B--2---:R-:W-:Y:S05]  /*6620*/  @!P0 BRA `(.L_x_103) ;  /* 0x0000001400f48947 */ /* 0x004fea0003800000 */
.L_x_102:
[----:B------:R-:W-:Y:S05]  /*6630*/  BSYNC B0 ;  /* 0x0000000000007941 */ /* 0x000fea0003800000 */
.L_x_101:
[----:B------:R-:W-:Y:S01]  /*6640*/  ISETP.NE.AND P0, PT, R124, RZ, PT ;  /* 0x000000ff7c00720c */ /* 0x000fe20003f05270 */
[----:B--2---:R-:W-:Y:S02]  /*6650*/  VIADD R32, R32, 0x80 ;  /* 0x0000008020207836 */ /* 0x004fe40000000000 */
[----:B------:R-:W-:Y:S02]  /*6660*/  IMAD.U32 R3, RZ, RZ, UR37 ;  /* 0x00000025ff037e24 */ /* 0x000fe4000f8e00ff */
[----:B------:R-:W-:Y:S03]  /*6670*/  VIADD R105, R105, 0x1 ;  /* 0x0000000169697836 */ /* 0x000fe60000000000 */
[----:B------:R-:W-:Y:S05]  /*6680*/  PRMT R3, R3, 0x654, R32 ;  /* 0x0000065403037816 */ /* 0x000fea0000000020 */
[----:B------:R2:W3:Y:S04]  /*6690*/  @P0 LDS.128 R80, [R0+UR49+0x200] ;  /* 0x0002003100500984 */ /* 0x0004e80008000c00 */
[----:B------:R2:W4:Y:S01]  /*66a0*/  @P0 LDS.128 R84, [R2+0x210] ;  /* 0x0002100002540984 */ /* 0x0005220000000c00 */
[C---:B------:R-:W-:Y:S01]  /*66b0*/  ISETP.NE.AND P0, PT, R105.reuse, 0x2, PT ;  /* 0x000000026900780c */ /* 0x040fe20003f05270 */
[----:B------:R-:W-:Y:S01]  /*66c0*/  @!PT LDS RZ, [RZ] ;  /* 0x00000000fffff984 */ /* 0x000fe20000000800 */
[----:B------:R-:W-:Y:S01]  /*66d0*/  @!PT LDS RZ, [RZ] ;  /* 0x00000000fffff984 */ /* 0x000fe20000000800 */
[----:B------:R-:W-:Y:S01]  /*66e0*/  @!PT LDS RZ, [RZ] ;  /* 0x00000000fffff984 */ /* 0x000fe20000000800 */
[----:B------:R-:W-:Y:S01]  /*66f0*/  @!PT LDS RZ, [RZ] ;  /* 0x00000000fffff984 */ /* 0x000fe20000000800 */
[----:B------:R5:W-:Y:S06]  /*6700*/  MEMBAR.ALL.CTA ;  /* 0x0000000000007992 */ /* 0x000bec0000008000 */
[----:B-----5:R-:W5:Y:S01]  /*6710*/  FENCE.VIEW.ASYNC.S ;  /* 0x00000000000073c6 */ /* 0x020f620000000000 */
[----:B------:R-:W-:Y:S01]  /*6720*/  SEL R105, R105, RZ, P0 ;  /* 0x000000ff69697207 */ /* 0x000fe20000000000 */
[----:B-----5:R5:W-:Y:S02]  /*6730*/  SYNCS.ARRIVE.TRANS64.RED.A1T0 RZ, [R3+URZ], RZ ;  /* 0x000000ff03ff79a7 */ /* 0x020be400081004ff */
[----:B-----5:R-:W-:Y:S04]  /*6740*/  SEL R3, RZ, 0x1, P0 ;  /* 0x00000001ff037807 */ /* 0x020fe80000000000 */
[----:B--23--:R-:W-:Y:S02]  /*6750*/  LOP3.LUT R104, R104, R3, RZ, 0x3c, !PT ;  /* 0x0000000368687212 */ /* 0x00cfe400078e3cff */
.L_x_100:
[----:B------:R-:W-:Y:S05]  /*6760*/  BSYNC B1 ;  /* 0x0000000000017941 */ /* 0x000fea0003800000 */
.L_x_99:
[----:B------:R-:W-:Y:S05]  /*6770*/  VIADD R0, R48, 0x40 ;  /* 0x0000004030007836 */ /* 0x000fea0000000000 */
[----:B------:R-:W-:Y:S04]  /*6780*/  SHF.R.U32.HI R0, RZ, 0x15, R0 ;  /* 0x00000015ff007819 */ /* 0x000fe80000011600 */
[----:B------:R-:W-:Y:S11]  /*6790*/  LOP3.LUT P0, RZ, R0, 0x3, R101, 0x48, !PT ;  /* 0x0000000300ff7812 */ /* 0x000ff60007804865 */
[----:B------:R-:W-:Y:S02]  /*67a0*/  @!UPT UIADD3 URZ, UPT, UPT, URZ, URZ, URZ ;  /* 0x000000fffffff290 */ /* 0x000fe4000fffe0ff */
[----:B------:R-:W-:Y:S05]  /*67b0*/  @!P0 BRA `(.L_x_104) ;  /* 0x0000000000408947 */ /* 0x000fea0003800000 */
[----:B------:R-:W2:Y:S01]  /*67c0*/  LDCU.64 UR8, c[0x4][0x70] ;  /* 0x01000e00ff0877ac */ /* 0x000ea20008000a00 */
[----:B------:R-:W-:Y:S01]  /*67d0*/  MOV R3, 0x0 ;  /* 0x0000000000037802 */ /* 0x000fe20000000f00 */
[----:B------:R-:W-:Y:S02]  /*67e0*/  HFMA2 R12, -RZ, RZ, 0, 5.9604644775390625e-08 ;  /* 0x00000001ff0c7431 */ /* 0x000fe400000001ff */
[----:B------:R-:W-:Y:S02]  /*67f0*/  IMAD.MOV.U32 R8, RZ, RZ, 0x192 ;  /* 0x00000192ff087424 */ /* 0x000fe400078e00ff */
[----:B------:R-:W-:Y:S01]  /*6800*/  IMAD.MOV.U32 R13, RZ, RZ, RZ ;  /* 0x000000ffff0d7224 */ /* 0x000fe200078e00ff */
[----:B------:R-:W3:Y:S01]  /*6810*/  LDCU.64 UR6, c[0x4][0x78] ;  /* 0x01000f00ff0677ac */ /* 0x000ee20008000a00 */
[----:B------:R-:W1:Y:S01]  /*6820*/  LDC.64 R2, c[0x4][R3] ;  /* 0x0100000003027b82 */ /* 0x000e620000000a00 */
[----:B------:R-:W5:Y:S01]  /*6830*/  LDCU.64 UR4, c[0x4][0x10] ;  /* 0x01000200ff0477ac */ /* 0x000f620008000a00 */
[----:B--2---:R-:W-:Y:S01]  /*6840*/  MOV R5, UR9 ;  /* 0x0000000900057c02 */ /* 0x004fe20008000f00 */
[----:B------:R-:W-:Y:S01]  /*6850*/  IMAD.U32 R4, RZ, RZ, UR8 ;  /* 0x00000008ff047e24 */ /* 0x000fe2000f8e00ff */
[----:B---3--:R-:W-:Y:S01]  /*6860*/  MOV R7, UR7 ;  /* 0x0000000700077c02 */ /* 0x008fe20008000f00 */
[----:B------:R-:W-:Y:S01]  /*6870*/  IMAD.U32 R6, RZ, RZ, UR6 ;  /* 0x00000006ff067e24 */ /* 0x000fe2000f8e00ff */
[----:B-----5:R-:W-:Y:S01]  /*6880*/  MOV R11, UR5 ;  /* 0x00000005000b7c02 */ /* 0x020fe20008000f00 */
[----:B------:R-:W-:Y:S02]  /*6890*/  IMAD.U32 R10, RZ, RZ, UR4 ;  /* 0x00000004ff0a7e24 */ /* 0x000fe4000f8e00ff */
[----:B------:R-:W-:Y:S07]  /*68a0*/  LEPC R20, `(.L_x_104) ;  /* 0x000000001014794e */ /* 0x000fee0000000000 */
[----:B-1--4-:R-:W-:Y:S05]  /*68b0*/  CALL.ABS.NOINC R2 ;  /* 0x0000000002007343 */ /* 0x012fea0003c00000 */
.L_x_104:
[----:B------:R-:W-:Y:S01]  /*68c0*/  ISETP.NE.AND P0, PT, R110, RZ, PT ;  /* 0x000000ff6e00720c */ /* 0x000fe20003f05270 */
[----:B------:R-:W-:Y:S05]  /*68d0*/  WARPSYNC.ALL ;  /* 0x0000000000007948 */ /* 0x000fea0003800000 */
[----:B------:R-:W-:Y:S01]  /*68e0*/  R2UR UR4, R48 ;  /* 0x00000000300472ca */ /* 0x000fe200000e0000 */
[----:B------:R-:W-:Y:S01]  /*68f0*/  BSSY.RECONVERGENT B0, `(.L_x_105) ;  /* 0x000009c000007945 */ /* 0x000fe20003800200 */
[-C--:B------:R-:W-:Y:S02]  /*6900*/  F2FP.F16.E4M3.UNPACK_B R51, R80.reuse ;  /* 0x00000050ff33723e */ /* 0x080fe400020006ff */
[----:B------:R-:W-:Y:S02]  /*6910*/  F2FP.F16.E4M3.UNPACK_B R80, R80.H1 ;  /* 0x00000050ff50723e */ /* 0x000fe400030006ff */
[-C--:B------:R-:W-:Y:S01]  /*6920*/  F2FP.F16.E4M3.UNPACK_B R55, R81.reuse ;  /* 0x00000051ff37723e */ /* 0x080fe200020006ff */
[--C-:B------:R-:W-:Y:S01]  /*6930*/  HADD2.F32 R50, -RZ, R51.reuse.H0_H0 ;  /* 0x20000033ff327230 */ /* 0x100fe20000004100 */
[----:B------:R-:W-:Y:S01]  /*6940*/  F2FP.F16.E4M3.UNPACK_B R81, R81.H1 ;  /* 0x00000051ff51723e */ /* 0x000fe200030006ff */
[----:B------:R-:W-:Y:S01]  /*6950*/  HADD2.F32 R52, -RZ, R51.H1_H1 ;  /* 0x30000033ff347230 */ /* 0x000fe20000004100 */
[-C--:B------:R-:W-:Y:S01]  /*6960*/  F2FP.F16.E4M3.UNPACK_B R59, R82.reuse ;  /* 0x00000052ff3b723e */ /* 0x080fe200020006ff */
[--C-:B------:R-:W-:Y:S01]  /*6970*/  HADD2.F32 R51, -RZ, R80.reuse.H0_H0 ;  /* 0x20000050ff337230 */ /* 0x100fe20000004100 */
[----:B------:R-:W-:Y:S01]  /*6980*/  F2FP.F16.E4M3.UNPACK_B R82, R82.H1 ;  /* 0x00000052ff52723e */ /* 0x000fe200030006ff */
[----:B------:R-:W-:Y:S01]  /*6990*/  LDTM.16dp32bit_t0_t15.x32 R4, tmem[UR4+0x40] ;  /* 0x00004004000479ee */ /* 0x000fe20008a80000 */
[----:B------:R-:W2:Y:S01]  /*69a0*/  LDTM.16dp32bit_t16_t31.x32 R4, tmem[UR4+0x60] ;  /* 0x00006004000479ee */ /* 0x000ea20008aa0000 */
[----:B------:R-:W-:Y:S01]  /*69b0*/  NOP ;  /* 0x0000000000007918 */ /* 0x000fe20000000000 */
[--C-:B------:R-:W-:Y:S01]  /*69c0*/  HADD2.F32 R53, -RZ, R55.reuse.H0_H0 ;  /* 0x20000037ff357230 */ /* 0x100fe20000004100 */
[----:B------:R-:W-:Y:S01]  /*69d0*/  R2UR UR5, R113 ;  /* 0x00000000710572ca */ /* 0x000fe200000e0000 */
[----:B------:R-:W-:Y:S01]  /*69e0*/  HADD2.F32 R56, -RZ, R55.H1_H1 ;  /* 0x30000037ff387230 */ /* 0x000fe20000004100 */
[----:B------:R-:W-:Y:S01]  /*69f0*/  F2FP.F16.E4M3.UNPACK_B R63, R83 ;  /* 0x00000053ff3f723e */ /* 0x000fe200020006ff */
[--C-:B------:R-:W-:Y:S01]  /*6a00*/  HADD2.F32 R57, -RZ, R59.reuse.H0_H0 ;  /* 0x2000003bff397230 */ /* 0x100fe20000004100 */
[----:B----4-:R-:W-:Y:S01]  /*6a10*/  F2FP.F16.E4M3.UNPACK_B R67, R84 ;  /* 0x00000054ff43723e */ /* 0x010fe200020006ff */
[----:B------:R-:W-:Y:S01]  /*6a20*/  HADD2.F32 R60, -RZ, R59.H1_H1 ;  /* 0x3000003bff3c7230 */ /* 0x000fe20000004100 */
[----:B------:R-:W-:Y:S01]  /*6a30*/  F2FP.F16.E4M3.UNPACK_B R71, R85 ;  /* 0x00000055ff47723e */ /* 0x000fe200020006ff */
[--C-:B------:R-:W-:Y:S01]  /*6a40*/  HADD2.F32 R61, -RZ, R63.reuse.H0_H0 ;  /* 0x2000003fff3d7230 */ /* 0x100fe20000004100 */
[----:B------:R-:W-:Y:S01]  /*6a50*/  F2FP.F16.E4M3.UNPACK_B R75, R86 ;  /* 0x00000056ff4b723e */ /* 0x000fe200020006ff */
[----:B------:R-:W-:Y:S01]  /*6a60*/  HADD2.F32 R64, -RZ, R63.H1_H1 ;  /* 0x3000003fff407230 */ /* 0x000fe20000004100 */
[----:B------:R-:W-:Y:S01]  /*6a70*/  F2FP.F16.E4M3.UNPACK_B R77, R87 ;  /* 0x00000057ff4d723e */ /* 0x000fe200020006ff */
[--C-:B------:R-:W-:Y:S01]  /*6a80*/  HADD2.F32 R65, -RZ, R67.reuse.H0_H0 ;  /* 0x20000043ff417230 */ /* 0x100fe20000004100 */
[----:B------:R-:W-:Y:S01]  /*6a90*/  F2FP.F16.E4M3.UNPACK_B R83, R83.H1 ;  /* 0x00000053ff53723e */ /* 0x000fe200030006ff */
[----:B------:R-:W-:Y:S01]  /*6aa0*/  UIADD3 UR5, UPT, UPT, UR5, 0xe0, URZ ;  /* 0x000000e005057890 */ /* 0x000fe2000fffe0ff */
[----:B------:R-:W-:Y:S01]  /*6ab0*/  HADD2.F32 R67, -RZ, R67.H1_H1 ;  /* 0x30000043ff437230 */ /* 0x000fe20000004100 */
[----:B------:R-:W-:Y:S01]  /*6ac0*/  F2FP.F16.E4M3.UNPACK_B R84, R84.H1 ;  /* 0x00000054ff54723e */ /* 0x000fe200030006ff */
[--C-:B------:R-:W-:Y:S01]  /*6ad0*/  HADD2.F32 R69, -RZ, R71.reuse.H0_H0 ;  /* 0x20000047ff457230 */ /* 0x100fe20000004100 */
[----:B------:R-:W-:Y:S01]  /*6ae0*/  UPRMT UR5, UR37, 0x654, UR5 ;  /* 0x0000065425057896 */ /* 0x000fe20008000005 */
[----:B------:R-:W-:Y:S01]  /*6af0*/  HADD2.F32 R72, -RZ, R71.H1_H1 ;  /* 0x30000047ff487230 */ /* 0x000fe20000004100 */
[----:B------:R-:W-:Y:S01]  /*6b00*/  F2FP.F16.E4M3.UNPACK_B R85, R85.H1 ;  /* 0x00000055ff55723e */ /* 0x000fe200030006ff */
[--C-:B------:R-:W-:Y:S02]  /*6b10*/  HADD2.F32 R73, -RZ, R75.reuse.H0_H0 ;  /* 0x2000004bff497230 */ /* 0x100fe40000004100 */
[C---:B--2---:R-:W-:Y:S01]  /*6b20*/  FMUL R4, R47.reuse, R4 ;  /* 0x000000042f047220 */ /* 0x044fe20000400000 */
[C---:B------:R-:W-:Y:S01]  /*6b30*/  FMUL R5, R47.reuse, R5 ;  /* 0x000000052f057220 */ /* 0x040fe20000400000 */
[C---:B------:R-:W-:Y:S01]  /*6b40*/  FMUL R8, R47.reuse, R8 ;  /* 0x000000082f087220 */ /* 0x040fe20000400000 */
[----:B------:R-:W-:Y:S01]  /*6b50*/  FMUL R9, R47, R9 ;  /* 0x000000092f097220 */ /* 0x000fe20000400000 */
[C---:B------:R-:W-:Y:S01]  /*6b60*/  FFMA R4, R49.reuse, R50, R4 ;  /* 0x0000003231047223 */ /* 0x040fe20000000004 */
[----:B------:R-:W-:Y:S01]  /*6b70*/  SYNCS.ARRIVE.TRANS64.RED.A1T0 RZ, [UR5], RZ ;  /* 0x000000ffffff79a7 */ /* 0x000fe20008100405 */
        /* <DEDUP_REMOVED lines=18> */
[--C-:B------:R-:W-:Y:S02]  /*6ca0*/  HADD2.F32 R55, -RZ, R81.reuse.H0_H0 ;  /* 0x20000051ff377230 */ /* 0x100fe40000004100 */
[----:B------:R-:W-:Y:S01]  /*6cb0*/  FMUL R10, R47, R10 ;  /* 0x0000000a2f0a7220 */ /* 0x000fe20000400000 */
[C---:B------:R-:W-:Y:S01]  /*6cc0*/  FFMA R6, R49.reuse, R51, R6 ;  /* 0x0000003331067223 */ /* 0x040fe20000000006 */
[----:B------:R-:W-:Y:S02]  /*6cd0*/  HADD2.F32 R58, -RZ, R81.H1_H1 ;  /* 0x30000051ff3a7230 */ /* 0x000fe40000004100 */
[C---:B------:R-:W-:Y:S01]  /*6ce0*/  FFMA R7, R49.reuse, R54, R7 ;  /* 0x0000003631077223 */ /* 0x040fe20000000007 */
[C---:B------:R-:W-:Y:S01]  /*6cf0*/  FFMA R8, R49.reuse, R53, R8 ;  /* 0x0000003531087223 */ /* 0x040fe20000000008 */
[C---:B------:R-:W-:Y:S01]  /*6d00*/  FFMA R9, R49.reuse, R56, R9 ;  /* 0x0000003831097223 */ /* 0x040fe20000000009 */
[----:B------:R-:W-:Y:S01]  /*6d10*/  FFMA R10, R49, R55, R10 ;  /* 0x00000037310a7223 */ /* 0x000fe2000000000a */
[----:B------:R-:W-:Y:S01]  /*6d20*/  HADD2.F32 R51, -RZ, R77.H0_H0 ;  /* 0x2000004dff337230 */ /* 0x000fe20000004100 */
[----:B-1----:R-:W-:Y:S01]  /*6d30*/  F2FP.SATFINITE.E4M3.F32.PACK_AB_MERGE_C R116, R7, R6, RZ ;  /* 0x000000060774723e */ /* 0x002fe200048070ff */
[C---:B------:R-:W-:Y:S01]  /*6d40*/  FMUL R11, R47.reuse, R11 ;  /* 0x0000000b2f0b7220 */ /* 0x040fe20000400000 */
[--C-:B------:R-:W-:Y:S02]  /*6d50*/  HADD2.F32 R59, -RZ, R82.reuse.H0_H0 ;  /* 0x20000052ff3b7230 */ /* 0x100fe40000004100 */
[----:B------:R-:W-:Y:S01]  /*6d60*/  FMUL R14, R47, R14 ;  /* 0x0000000e2f0e7220 */ /* 0x000fe20000400000 */
[----:B------:R-:W-:Y:S01]  /*6d70*/  HADD2.F32 R62, -RZ, R82.H1_H1 ;  /* 0x30000052ff3e7230 */ /* 0x000fe20000004100 */
[----:B------:R-:W-:Y:S01]  /*6d80*/  F2FP.SATFINITE.E4M3.F32.PACK_AB_MERGE_C R116, R5, R4, R116 ;  /* 0x000000040574723e */ /* 0x000fe20004807074 */
[C---:B------:R-:W-:Y:S01]  /*6d90*/  FFMA R11, R49.reuse, R58, R11 ;  /* 0x0000003a310b7223 */ /* 0x040fe2000000000b */
[C---:B------:R-:W-:Y:S01]  /*6da0*/  FFMA R12, R49.reuse, R57, R12 ;  /* 0x00000039310c7223 */ /* 0x040fe2000000000c */
[C---:B------:R-:W-:Y:S01]  /*6db0*/  FFMA R13, R49.reuse, R60, R13 ;  /* 0x0000003c310d7223 */ /* 0x040fe2000000000d */
[----:B------:R-:W-:Y:S01]  /*6dc0*/  F2FP.F16.E4M3.UNPACK_B R86, R86.H1 ;  /* 0x00000056ff56723e */ /* 0x000fe200030006ff */
[----:B------:R-:W-:Y:S01]  /*6dd0*/  FFMA R14, R49, R59, R14 ;  /* 0x0000003b310e7223 */ /* 0x000fe2000000000e */
[----:B------:R-:W-:Y:S01]  /*6de0*/  F2FP.SATFINITE.E4M3.F32.PACK_AB_MERGE_C R117, R11, R10, RZ ;  /* 0x0000000a0b75723e */ /* 0x000fe200048070ff */
[C---:B------:R-:W-:Y:S01]  /*6df0*/  FMUL R15, R47.reuse, R15 ;  /* 0x0000000f2f0f7220 */ /* 0x040fe20000400000 */
[--C-:B------:R-:W-:Y:S02]  /*6e00*/  HADD2.F32 R63, -RZ, R83.reuse.H0_H0 ;  /* 0x20000053ff3f7230 */ /* 0x100fe40000004100 */
[----:B------:R-:W-:Y:S01]  /*6e10*/  FMUL R18, R47, R18 ;  /* 0x000000122f127220 */ /* 0x000fe20000400000 */
[----:B------:R-:W-:Y:S01]  /*6e20*/  HADD2.F32 R66, -RZ, R83.H1_H1 ;  /* 0x30000053ff427230 */ /* 0x000fe20000004100 */
[----:B------:R-:W-:Y:S01]  /*6e30*/  F2FP.SATFINITE.E4M3.F32.PACK_AB_MERGE_C R117, R9, R8, R117 ;  /* 0x000000080975723e */ /* 0x000fe20004807075 */
[C---:B------:R-:W-:Y:S01]  /*6e40*/  FFMA R15, R49.reuse, R62, R15 ;  /* 0x0000003e310f7223 */ /* 0x040fe2000000000f */
[C---:B------:R-:W-:Y:S01]  /*6e50*/  FFMA R16, R49.reuse, R61, R16 ;  /* 0x0000003d31107223 */ /* 0x040fe20000000010 */
[----:B------:R-:W-:Y:S01]  /*6e60*/  FFMA R17, R49, R64, R17 ;  /* 0x0000004031117223 */ /* 0x000fe20000000011 */
[----:B------:R-:W-:Y:S01]  /*6e70*/  FMUL R19, R47, R19 ;  /* 0x000000132f137220 */ /* 0x000fe20000400000 */
        /* <DEDUP_REMOVED lines=15> */
[----:B------:R-:W-:Y:S01]  /*6f70*/  F2FP.F16.E4M3.UNPACK_B R87, R87.H1 ;  /* 0x00000057ff57723e */ /* 0x000fe200030006ff */
        /* <DEDUP_REMOVED lines=32> */
[----:B------:R-:W-:Y:S03]  /*7180*/  IADD3 R79, PT, PT, R44, 0x1, RZ ;  /* 0x000000012c4f7810 */ /* 0x000fe60007ffe0ff */
        /* <DEDUP_REMOVED lines=9> */
[----:B------:R-:W-:Y:S02]  /*7220*/  UIADD3 UR8, UP0, UPT, UR52, 0x680, URZ ;  /* 0x0000068034087890 */ /* 0x000fe4000ff1e0ff */
[----:B------:R-:W-:Y:S02]  /*7230*/  UIADD3 UR5, UPT, UPT, UR41, 0x40, URZ ;  /* 0x0000004029057890 */ /* 0x000fe4000fffe0ff */
[----:B------:R-:W-:Y:S02]  /*7240*/  UIADD3 UR4, UPT, UPT, UR49, 0x3200, URZ ;  /* 0x0000320031047890 */ /* 0x000fe4000fffe0ff */
[----:B------:R-:W-:Y:S01]  /*7250*/  UIADD3.X UR9, UPT, UPT, URZ, UR53, URZ, UP0, !UPT ;  /* 0x00000035ff097290 */ /* 0x000fe200087fe4ff */
[----:B------:R-:W-:Y:S01]  /*7260*/  UMOV UR6, UR42 ;  /* 0x0000002a00067c82 */ /* 0x000fe20008000000 */
[----:B------:R-:W-:Y:S07]  /*7270*/  UMOV UR7, UR36 ;  /* 0x0000002400077c82 */ /* 0x000fee0008000000 */
[----:B------:R2:W-:Y:S01]  /*7280*/  UTMASTG.3D [UR4], [UR8] ;  /* 0x00000004080073b5 */ /* 0x0005e20008010000 */
[----:B------:R0:W-:Y:S01]  /*7290*/  UTMACMDFLUSH ;  /* 0x00000000000079b7 */ /* 0x0001e20000000000 */
[----:B--2---:R-:W-:Y:S04]  /*72a0*/  DEPBAR.LE SB0, 0x1 ;  /* 0x000080400000791a */ /* 0x004fe80000000000 */
.L_x_106:
[----:B------:R-:W-:Y:S05]  /*72b0*/  BSYNC.RECONVERGENT B0 ;  /* 0x0000000000007941 */ /* 0x000fea0003800200 */
.L_x_105:
[----:B------:R-:W-:Y:S01]  /*72c0*/  BAR.SYNC.DEFER_BLOCKING 0x1, 0x80 ;  /* 0x0042000000007b1d */ /* 0x000fe20000010000 */
[----:B------:R-:W-:Y:S01]  /*72d0*/  ISETP.NE.AND P2, PT, R111, RZ, PT ;  /* 0x000000ff6f00720c */ /* 0x000fe20003f45270 */
[----:B------:R-:W-:Y:S01]  /*72e0*/  IMAD.IADD R20, R43, 0x1, R94 ;  /* 0x000000012b147824 */ /* 0x000fe200078e025e */
[----:B------:R-:W-:Y:S01]  /*72f0*/  ISETP.NE.AND P0, PT, R112, 0x2, PT ;  /* 0x000000027000780c */ /* 0x000fe20003f05270 */
[----:B------:R-:W-:Y:S01]  /*7300*/  IMAD.IADD R21, R45, 0x1, R96 ;  /* 0x000000012d157824 */ /* 0x000fe200078e0260 */
[----:B------:R-:W-:Y:S02]  /*7310*/  ISETP.NE.AND P1, PT, R79, 0x4, PT ;  /* 0x000000044f00780c */ /* 0x000fe40003f25270 */
[----:B------:R-:W-:Y:S02]  /*7320*/  SEL R3, RZ, 0x1, P0 ;  /* 0x00000001ff037807 */ /* 0x000fe40000000000 */
[----:B------:R-:W-:Y:S02]  /*7330*/  SEL R0, RZ, 0x1, P1 ;  /* 0x00000001ff007807 */ /* 0x000fe40000800000 */
[----:B------:R-:W-:Y:S02]  /*7340*/  LOP3.LUT R106, R106, R3, RZ, 0x3c, !PT ;  /* 0x000000036a6a7212 */ /* 0x000fe400078e3cff */
[----:B------:R-:W-:Y:S02]  /*7350*/  LOP3.LUT R107, R107, R0, RZ, 0x3c, !PT ;  /* 0x000000006b6b7212 */ /* 0x000fe400078e3cff */
[----:B------:R-:W-:Y:S02]  /*7360*/  @P2 R2UR UR36, R103 ;  /* 0x00000000672422ca */ /* 0x000fe400000e0000 */
[----:B------:R-:W-:Y:S02]  /*7370*/  SEL R112, R112, RZ, P0 ;  /* 0x000000ff70707207 */ /* 0x000fe40000000000 */
[----:B------:R-:W-:Y:S01]  /*7380*/  SEL R44, R79, RZ, P1 ;  /* 0x000000ff4f2c7207 */ /* 0x000fe20000800000 */
[----:B------:R-:W-:Y:S10]  /*7390*/  @P2 BRA `(.L_x_107) ;  /* 0xffffffd400f82947 */ /* 0x000ff4000383ffff */
[----:B------:R-:W-:Y:S05]  /*73a0*/  EXIT ;  /* 0x000000000000794d */ /* 0x000fea0003800000 */
.L_x_19:
[----:B--2---:R2:W1:Y:S02]  /*73b0*/  SYNCS.PHASECHK.TRANS64.TRYWAIT P0, [R3+URZ+0x110], R2 ;  /* 0x00011002030075a7 */ /* 0x00446400080011ff */
[----:B-1----:R-:W-:Y:S05]  /*73c0*/  @!P0 NANOSLEEP.SYNCS 0x989680 ;  /* 0x009896800000895d */ /* 0x002fea0003900000 */
[----:B------:R-:W1:Y:S02]  /*73d0*/  @!P0 SYNCS.PHASECHK.TRANS64 P0, [R3+URZ+0x110], R2 ;  /* 0x00011002030085a7 */ /* 0x000e6400080010ff */
[----:B-1----:R-:W-:Y:S05]  /*73e0*/  @!P0 BRA `(.L_x_19) ;  /* 0xfffffffc00f08947 */ /* 0x002fea000383ffff */
[----:B------:R-:W-:Y:S05]  /*73f0*/  BRA `(.L_x_108) ;  /* 0xffffffa000847947 */ /* 0x000fea000383ffff */
.L_x_22:
[----:B-1----:R-:W-:-:S07]  /*7400*/  MOV R2, UR33 ;  /* 0x0000002100027c02 */ /* 0x002fce0008000f00 */
.L_x_109:
[----:B-1----:R1:W2:Y:S02]  /*7410*/  SYNCS.PHASECHK.TRANS64.TRYWAIT P0, [R2+URZ+0x38], R5 ;  /* 0x00003805020075a7 */ /* 0x0022a400080011ff */
[----:B--2---:R-:W-:Y:S05]  /*7420*/  @!P0 NANOSLEEP.SYNCS 0x989680 ;  /* 0x009896800000895d */ /* 0x004fea0003900000 */
[----:B------:R-:W2:Y:S02]  /*7430*/  @!P0 SYNCS.PHASECHK.TRANS64 P0, [R2+URZ+0x38], R5 ;  /* 0x00003805020085a7 */ /* 0x000ea400080010ff */
[----:B--2---:R-:W-:Y:S05]  /*7440*/  @!P0 BRA `(.L_x_109) ;  /* 0xfffffffc00f08947 */ /* 0x004fea000383ffff */
[----:B------:R-:W-:Y:S05]  /*7450*/  BRA `(.L_x_21) ;  /* 0xffffffa000d47947 */ /* 0x000fea000383ffff */
.L_x_28:
[----:B-1----:R-:W-:-:S07]  /*7460*/  MOV R2, UR17 ;  /* 0x0000001100027c02 */ /* 0x002fce0008000f00 */
.L_x_110:
[----:B-1----:R1:W2:Y:S02]  /*7470*/  SYNCS.PHASECHK.TRANS64.TRYWAIT P0, [R2+URZ+0x38], R5 ;  /* 0x00003805020075a7 */ /* 0x0022a400080011ff */
[----:B--2---:R-:W-:Y:S05]  /*7480*/  @!P0 NANOSLEEP.SYNCS 0x989680 ;  /* 0x009896800000895d */ /* 0x004fea0003900000 */
[----:B------:R-:W2:Y:S02]  /*7490*/  @!P0 SYNCS.PHASECHK.TRANS64 P0, [R2+URZ+0x38], R5 ;  /* 0x00003805020085a7 */ /* 0x000ea400080010ff */
[----:B--2---:R-:W-:Y:S05]  /*74a0*/  @!P0 BRA `(.L_x_110) ;  /* 0xfffffffc00f08947 */ /* 0x004fea000383ffff */
[----:B------:R-:W-:Y:S05]  /*74b0*/  BRA `(.L_x_27) ;  /* 0xffffffa4007c7947 */ /* 0x000fea000383ffff */
.L_x_32:
[----:B-1----:R1:W2:Y:S02]  /*74c0*/  SYNCS.PHASECHK.TRANS64.TRYWAIT P0, [R2+URZ+0xa0], R3 ;  /* 0x0000a003020075a7 */ /* 0x0022a400080011ff */
[----:B--2---:R-:W-:Y:S05]  /*74d0*/  @!P0 NANOSLEEP.SYNCS 0x989680 ;  /* 0x009896800000895d */ /* 0x004fea0003900000 */
[----:B------:R-:W2:Y:S02]  /*74e0*/  @!P0 SYNCS.PHASECHK.TRANS64 P0, [R2+URZ+0xa0], R3 ;  /* 0x0000a003020085a7 */ /* 0x000ea400080010ff */
[----:B--2---:R-:W-:Y:S05]  /*74f0*/  @!P0 BRA `(.L_x_32) ;  /* 0xfffffffc00f08947 */ /* 0x004fea000383ffff */
[----:B------:R-:W-:Y:S05]  /*7500*/  BRA `(.L_x_111) ;  /* 0xffffffa8000c7947 */ /* 0x000fea000383ffff */
.L_x_36:
[----:B----4-:R-:W-:-:S07]  /*7510*/  MOV R0, UR5 ;  /* 0x0000000500007c02 */ /* 0x010fce0008000f00 */
.L_x_112:
[----:B-1----:R1:W2:Y:S02]  /*7520*/  SYNCS.PHASECHK.TRANS64.TRYWAIT P0, [R0+URZ], R3 ;  /* 0x00000003000075a7 */ /* 0x0022a400080011ff */
[----:B--2---:R-:W-:Y:S05]  /*7530*/  @!P0 NANOSLEEP.SYNCS 0x989680 ;  /* 0x009896800000895d */ /* 0x004fea0003900000 */
[----:B------:R-:W2:Y:S02]  /*7540*/  @!P0 SYNCS.PHASECHK.TRANS64 P0, [R0+URZ], R3 ;  /* 0x00000003000085a7 */ /* 0x000ea400080010ff */
[----:B--2---:R-:W-:Y:S05]  /*7550*/  @!P0 BRA `(.L_x_112) ;  /* 0xfffffffc00f08947 */ /* 0x004fea000383ffff */
[----:B------:R-:W-:Y:S05]  /*7560*/  BRA `(.L_x_113) ;  /* 0xffffffac007c7947 */ /* 0x000fea000383ffff */
.L_x_37:
[----:B----4-:R-:W-:-:S07]  /*7570*/  MOV R0, UR5 ;  /* 0x0000000500007c02 */ /* 0x010fce0008000f00 */
.L_x_114:
[----:B-1----:R1:W2:Y:S02]  /*7580*/  SYNCS.PHASECHK.TRANS64.TRYWAIT P0, [R0+URZ], R3 ;  /* 0x00000003000075a7 */ /* 0x0022a400080011ff */
[----:B--2---:R-:W-:Y:S05]  /*7590*/  @!P0 NANOSLEEP.SYNCS 0x989680 ;  /* 0x009896800000895d */ /* 0x004fea0003900000 */
[----:B------:R-:W2:Y:S02]  /*75a0*/  @!P0 SYNCS.PHASECHK.TRANS64 P0, [R0+URZ], R3 ;  /* 0x00000003000085a7 */ /* 0x000ea400080010ff */
[----:B--2---:R-:W-:Y:S05]  /*75b0*/  @!P0 BRA `(.L_x_114) ;  /* 0xfffffffc00f08947 */ /* 0x004fea000383ffff */
[----:B------:R-:W-:Y:S05]  /*75c0*/  BRA `(.L_x_115) ;  /* 0xffffffac00887947 */ /* 0x000fea000383ffff */
.L_x_38:
[----:B----4-:R-:W-:-:S07]  /*75d0*/  MOV R0, UR5 ;  /* 0x0000000500007c02 */ /* 0x010fce0008000f00 */
.L_x_116:
[----:B-1----:R1:W2:Y:S02]  /*75e0*/  SYNCS.PHASECHK.TRANS64.TRYWAIT P0, [R0+URZ], R3 ;  /* 0x00000003000075a7 */ /* 0x0022a400080011ff */
[----:B--2---:R-:W-:Y:S05]  /*75f0*/  @!P0 NANOSLEEP.SYNCS 0x989680 ;  /* 0x009896800000895d */ /* 0x004fea0003900000 */
[----:B------:R-:W2:Y:S02]  /*7600*/  @!P0 SYNCS.PHASECHK.TRANS64 P0, [R0+URZ], R3 ;  /* 0x00000003000085a7 */ /* 0x000ea400080010ff */
[----:B--2---:R-:W-:Y:S05]  /*7610*/  @!P0 BRA `(.L_x_116) ;  /* 0xfffffffc00f08947 */ /* 0x004fea000383ffff */
[----:B------:R-:W-:Y:S05]  /*7620*/  BRA `(.L_x_117) ;  /* 0xffffffac00947947 */ /* 0x000fea000383ffff */
.L_x_39:
[----:B----4-:R-:W-:-:S07]  /*7630*/  MOV R0, UR5 ;  /* 0x0000000500007c02 */ /* 0x010fce0008000f00 */
.L_x_118:
[----:B-1----:R1:W2:Y:S02]  /*7640*/  SYNCS.PHASECHK.TRANS64.TRYWAIT P0, [R0+URZ], R3 ;  /* 0x00000003000075a7 */ /* 0x0022a400080011ff */
[----:B--2---:R-:W-:Y:S05]  /*7650*/  @!P0 NANOSLEEP.SYNCS 0x989680 ;  /* 0x009896800000895d */ /* 0x004fea0003900000 */
[----:B------:R-:W2:Y:S02]  /*7660*/  @!P0 SYNCS.PHASECHK.TRANS64 P0, [R0+URZ], R3 ;  /* 0x00000003000085a7 */ /* 0x000ea400080010ff */
[----:B--2---:R-:W-:Y:S05]  /*7670*/  @!P0 BRA `(.L_x_118) ;  /* 0xfffffffc00f08947 */ /* 0x004fea000383ffff */
[----:B------:R-:W-:Y:S05]  /*7680*/  BRA `(.L_x_119) ;  /* 0xffffffac00a07947 */ /* 0x000fea000383ffff */
.L_x_40:
[----:B----4-:R-:W-:-:S07]  /*7690*/  MOV R0, UR5 ;  /* 0x0000000500007c02 */ /* 0x010fce0008000f00 */
.L_x_120:
[----:B-1----:R1:W2:Y:S02]  /*76a0*/  SYNCS.PHASECHK.TRANS64.TRYWAIT P0, [R0+URZ], R3 ;  /* 0x00000003000075a7 */ /* 0x0022a400080011ff */
[----:B--2---:R-:W-:Y:S05]  /*76b0*/  @!P0 NANOSLEEP.SYNCS 0x989680 ;  /* 0x009896800000895d */ /* 0x004fea0003900000 */
[----:B------:R-:W2:Y:S02]  /*76c0*/  @!P0 SYNCS.PHASECHK.TRANS64 P0, [R0+URZ], R3 ;  /* 0x00000003000085a7 */ /* 0x000ea400080010ff */
[----:B--2---:R-:W-:Y:S05]  /*76d0*/  @!P0 BRA `(.L_x_120) ;  /* 0xfffffffc00f08947 */ /* 0x004fea000383ffff */
[----:B------:R-:W-:Y:S05]  /*76e0*/  BRA `(.L_x_121) ;  /* 0xffffffac00ac7947 */ /* 0x000fea000383ffff */
.L_x_41:
[----:B----4-:R-:W-:-:S07]  /*76f0*/  MOV R0, UR5 ;  /* 0x0000000500007c02 */ /* 0x010fce0008000f00 */
.L_x_122:
[----:B-1----:R1:W2:Y:S02]  /*7700*/  SYNCS.PHASECHK.TRANS64.TRYWAIT P0, [R0+URZ], R3 ;  /* 0x00000003000075a7 */ /* 0x0022a400080011ff */
[----:B--2---:R-:W-:Y:S05]  /*7710*/  @!P0 NANOSLEEP.SYNCS 0x989680 ;  /* 0x009896800000895d */ /* 0x004fea0003900000 */
[----:B------:R-:W2:Y:S02]  /*7720*/  @!P0 SYNCS.PHASECHK.TRANS64 P0, [R0+URZ], R3 ;  /* 0x00000003000085a7 */ /* 0x000ea400080010ff */
[----:B--2---:R-:W-:Y:S05]  /*7730*/  @!P0 BRA `(.L_x_122) ;  /* 0xfffffffc00f08947 */ /* 0x004fea000383ffff */
[----:B------:R-:W-:Y:S05]  /*7740*/  BRA `(.L_x_123) ;  /* 0xffffffac00b87947 */ /* 0x000fea000383ffff */
.L_x_44:
[----:B-1----:R1:W2:Y:S02]  /*7750*/  SYNCS.PHASECHK.TRANS64.TRYWAIT P0, [R0+URZ+0x100], R5 ;  /* 0x00010005000075a7 */ /* 0x0022a400080011ff */
[----:B--2---:R-:W-:Y:S05]  /*7760*/  @!P0 NANOSLEEP.SYNCS 0x989680 ;  /* 0x009896800000895d */ /* 0x004fea0003900000 */
[----:B------:R-:W2:Y:S02]  /*7770*/  @!P0 SYNCS.PHASECHK.TRANS64 P0, [R0+URZ+0x100], R5 ;  /* 0x00010005000085a7 */ /* 0x000ea400080010ff */
[----:B--2---:R-:W-:Y:S05]  /*7780*/  @!P0 BRA `(.L_x_44) ;  /* 0xfffffffc00f08947 */ /* 0x004fea000383ffff */
[----:B------:R-:W-:Y:S05]  /*7790*/  BRA `(.L_x_124) ;  /* 0xffffffb000147947 */ /* 0x000fea000383ffff */
.L_x_45:
[----:B------:R-:W-:-:S07]  /*77a0*/  MOV R0, UR5 ;  /* 0x0000000500007c02 */ /* 0x000fce0008000f00 */
.L_x_125:
[----:B-1----:R1:W2:Y:S02]  /*77b0*/  SYNCS.PHASECHK.TRANS64.TRYWAIT P0, [R0+URZ+0xb0], R5 ;  /* 0x0000b005000075a7 */ /* 0x0022a400080011ff */
[----:B--2---:R-:W-:Y:S05]  /*77c0*/  @!P0 NANOSLEEP.SYNCS 0x989680 ;  /* 0x009896800000895d */ /* 0x004fea0003900000 */
[----:B------:R-:W2:Y:S02]  /*77d0*/  @!P0 SYNCS.PHASECHK.TRANS64 P0, [R0+URZ+0xb0], R5 ;  /* 0x0000b005000085a7 */ /* 0x000ea400080010ff */
[----:B--2---:R-:W-:Y:S05]  /*77e0*/  @!P0 BRA `(.L_x_125) ;  /* 0xfffffffc00f08947 */ /* 0x004fea000383ffff */
[----:B------:R-:W-:Y:S05]  /*77f0*/  BRA `(.L_x_126) ;  /* 0xffffffb000247947 */ /* 0x000fea000383ffff */
.L_x_46:
[----:B-1----:R1:W2:Y:S02]  /*7800*/  SYNCS.PHASECHK.TRANS64.TRYWAIT P1, [R0+URZ+0xa0], R5 ;  /* 0x0000a005000075a7 */ /* 0x0022a400080211ff */
[----:B--2---:R-:W-:Y:S05]  /*7810*/  @!P1 NANOSLEEP.SYNCS 0x989680 ;  /* 0x009896800000995d */ /* 0x004fea0003900000 */
[----:B------:R-:W2:Y:S02]  /*7820*/  @!P1 SYNCS.PHASECHK.TRANS64 P1, [R0+URZ+0xa0], R5 ;  /* 0x0000a005000095a7 */ /* 0x000ea400080210ff */
[----:B--2---:R-:W-:Y:S05]  /*7830*/  @!P1 BRA `(.L_x_46) ;  /* 0xfffffffc00f09947 */ /* 0x004fea000383ffff */
[----:B------:R-:W-:Y:S05]  /*7840*/  BRA `(.L_x_127) ;  /* 0xffffffb000547947 */ /* 0x000fea000383ffff */
.L_x_49:
[----:B------:R-:W-:-:S07]  /*7850*/  MOV R0, UR5 ;  /* 0x0000000500007c02 */ /* 0x000fce0008000f00 */
.L_x_128:
[----:B-1----:R1:W2:Y:S02]  /*7860*/  SYNCS.PHASECHK.TRANS64.TRYWAIT P0, [R0+URZ+0xb0], R3 ;  /* 0x0000b003000075a7 */ /* 0x0022a400080011ff */
[----:B--2---:R-:W-:Y:S05]  /*7870*/  @!P0 NANOSLEEP.SYNCS 0x989680 ;  /* 0x009896800000895d */ /* 0x004fea0003900000 */
[----:B------:R-:W2:Y:S02]  /*7880*/  @!P0 SYNCS.PHASECHK.TRANS64 P0, [R0+URZ+0xb0], R3 ;  /* 0x0000b003000085a7 */ /* 0x000ea400080010ff */
[----:B--2---:R-:W-:Y:S05]  /*7890*/  @!P0 BRA `(.L_x_128) ;  /* 0xfffffffc00f08947 */ /* 0x004fea000383ffff */
[----:B------:R-:W-:Y:S05]  /*78a0*/  BRA `(.L_x_48) ;  /* 0xffffffb000a87947 */ /* 0x000fea000383ffff */
.L_x_56:
[----:B-1----:R1:W2:Y:S02]  /*78b0*/  SYNCS.PHASECHK.TRANS64.TRYWAIT P1, [R0+URZ+0xa0], R5 ;  /* 0x0000a005000075a7 */ /* 0x0022a400080211ff */
[----:B--2---:R-:W-:Y:S05]  /*78c0*/  @!P1 NANOSLEEP.SYNCS 0x989680 ;  /* 0x009896800000995d */ /* 0x004fea0003900000 */
[----:B------:R-:W2:Y:S02]  /*78d0*/  @!P1 SYNCS.PHASECHK.TRANS64 P1, [R0+URZ+0xa0], R5 ;  /* 0x0000a005000095a7 */ /* 0x000ea400080210ff */
[----:B--2---:R-:W-:Y:S05]  /*78e0*/  @!P1 BRA `(.L_x_56) ;  /* 0xfffffffc00f09947 */ /* 0x004fea000383ffff */
[----:B------:R-:W-:Y:S05]  /*78f0*/  BRA `(.L_x_129) ;  /* 0xffffffb800187947 */ /* 0x000fea000383ffff */
.L_x_57:
[----:B------:R-:W-:-:S07]  /*7900*/  MOV R3, UR7 ;  /* 0x0000000700037c02 */ /* 0x000fce0008000f00 */
.L_x_130:
[----:B-1----:R1:W2:Y:S02]  /*7910*/  SYNCS.PHASECHK.TRANS64.TRYWAIT P0, [R3+URZ+0xe0], R0 ;  /* 0x0000e000030075a7 */ /* 0x0022a400080011ff */
[----:B--2---:R-:W-:Y:S05]  /*7920*/  @!P0 NANOSLEEP.SYNCS 0x989680 ;  /* 0x009896800000895d */ /* 0x004fea0003900000 */
[----:B------:R-:W2:Y:S02]  /*7930*/  @!P0 SYNCS.PHASECHK.TRANS64 P0, [R3+URZ+0xe0], R0 ;  /* 0x0000e000030085a7 */ /* 0x000ea400080010ff */
[----:B--2---:R-:W-:Y:S05]  /*7940*/  @!P0 BRA `(.L_x_130) ;  /* 0xfffffffc00f08947 */ /* 0x004fea000383ffff */
[----:B------:R-:W-:Y:S05]  /*7950*/  BRA `(.L_x_131) ;  /* 0xffffffb800687947 */ /* 0x000fea000383ffff */
.L_x_60:
[----:B------:R-:W-:Y:S07]  /*7960*/  MOV R0, UR6 ;  /* 0x0000000600007c02 */ /* 0x000fee0008000f00 */
.L_x_132:
[----:B-1----:R1:W2:Y:S02]  /*7970*/  SYNCS.PHASECHK.TRANS64.TRYWAIT P0, [R0+URZ], R3 ;  /* 0x00000003000075a7 */ /* 0x0022a400080011ff */
[----:B--2---:R-:W-:Y:S05]  /*7980*/  @!P0 NANOSLEEP.SYNCS 0x989680 ;  /* 0x009896800000895d */ /* 0x004fea0003900000 */
[----:B------:R-:W2:Y:S02]  /*7990*/  @!P0 SYNCS.PHASECHK.TRANS64 P0, [R0+URZ], R3 ;  /* 0x00000003000085a7 */ /* 0x000ea400080010ff */
[----:B--2---:R-:W-:Y:S05]  /*79a0*/  @!P0 BRA `(.L_x_132) ;  /* 0xfffffffc00f08947 */ /* 0x004fea000383ffff */
[----:B------:R-:W-:Y:S05]  /*79b0*/  BRA `(.L_x_59) ;  /* 0xffffffb800847947 */ /* 0x000fea000383ffff */
.L_x_63:
[----:B------:R-:W-:-:S07]  /*79c0*/  MOV R0, UR6 ;  /* 0x0000000600007c02 */ /* 0x000fce0008000f00 */
.L_x_133:
[----:B--2---:R2:W4:Y:S02]  /*79d0*/  SYNCS.PHASECHK.TRANS64.TRYWAIT P0, [R0+URZ], R3 ;  /* 0x00000003000075a7 */ /* 0x00452400080011ff */
[----:B----4-:R-:W-:Y:S05]  /*79e0*/  @!P0 NANOSLEEP.SYNCS 0x989680 ;  /* 0x009896800000895d */ /* 0x010fea0003900000 */
[----:B------:R-:W4:Y:S02]  /*79f0*/  @!P0 SYNCS.PHASECHK.TRANS64 P0, [R0+URZ], R3 ;  /* 0x00000003000085a7 */ /* 0x000f2400080010ff */
[----:B----4-:R-:W-:Y:S05]  /*7a00*/  @!P0 BRA `(.L_x_133) ;  /* 0xfffffffc00f08947 */ /* 0x010fea000383ffff */
[----:B------:R-:W-:Y:S05]  /*7a10*/  BRA `(.L_x_134) ;  /* 0xffffffbc00607947 */ /* 0x000fea000383ffff */
.L_x_64:
[----:B------:R-:W-:-:S07]  /*7a20*/  MOV R0, UR6 ;  /* 0x0000000600007c02 */ /* 0x000fce0008000f00 */
.L_x_135:
[----:B-1----:R1:W2:Y:S02]  /*7a30*/  SYNCS.PHASECHK.TRANS64.TRYWAIT P0, [R0+URZ], R3 ;  /* 0x00000003000075a7 */ /* 0x0022a400080011ff */
[----:B--2---:R-:W-:Y:S05]  /*7a40*/  @!P0 NANOSLEEP.SYNCS 0x989680 ;  /* 0x009896800000895d */ /* 0x004fea0003900000 */
[----:B------:R-:W2:Y:S02]  /*7a50*/  @!P0 SYNCS.PHASECHK.TRANS64 P0, [R0+URZ], R3 ;  /* 0x00000003000085a7 */ /* 0x000ea400080010ff */
[----:B--2---:R-:W-:Y:S05]  /*7a60*/  @!P0 BRA `(.L_x_135) ;  /* 0xfffffffc00f08947 */ /* 0x004fea000383ffff */
[----:B------:R-:W-:Y:S05]  /*7a70*/  BRA `(.L_x_136) ;  /* 0xffffffbc006c7947 */ /* 0x000fea000383ffff */
.L_x_65:
[----:B------:R-:W-:-:S07]  /*7a80*/  MOV R0, UR6 ;  /* 0x0000000600007c02 */ /* 0x000fce0008000f00 */
.L_x_137:
[----:B-1----:R1:W2:Y:S02]  /*7a90*/  SYNCS.PHASECHK.TRANS64.TRYWAIT P0, [R0+URZ], R3 ;  /* 0x00000003000075a7 */ /* 0x0022a400080011ff */
[----:B--2---:R-:W-:Y:S05]  /*7aa0*/  @!P0 NANOSLEEP.SYNCS 0x989680 ;  /* 0x009896800000895d */ /* 0x004fea0003900000 */
[----:B------:R-:W2:Y:S02]  /*7ab0*/  @!P0 SYNCS.PHASECHK.TRANS64 P0, [R0+URZ], R3 ;  /* 0x00000003000085a7 */ /* 0x000ea400080010ff */
[----:B--2---:R-:W-:Y:S05]  /*7ac0*/  @!P0 BRA `(.L_x_137) ;  /* 0xfffffffc00f08947 */ /* 0x004fea000383ffff */
[----:B------:R-:W-:Y:S05]  /*7ad0*/  BRA `(.L_x_138) ;  /* 0xffffffbc00787947 */ /* 0x000fea000383ffff */
.L_x_66:
[----:B------:R-:W-:-:S07]  /*7ae0*/  MOV R0, UR7 ;  /* 0x0000000700007c02 */ /* 0x000fce0008000f00 */
.L_x_139:
[----:B-1----:R1:W2:Y:S02]  /*7af0*/  SYNCS.PHASECHK.TRANS64.TRYWAIT P0, [R0+URZ], R3 ;  /* 0x00000003000075a7 */ /* 0x0022a400080011ff */
[----:B--2---:R-:W-:Y:S05]  /*7b00*/  @!P0 NANOSLEEP.SYNCS 0x989680 ;  /* 0x009896800000895d */ /* 0x004fea0003900000 */
[----:B------:R-:W2:Y:S02]  /*7b10*/  @!P0 SYNCS.PHASECHK.TRANS64 P0, [R0+URZ], R3 ;  /* 0x00000003000085a7 */ /* 0x000ea400080010ff */
[----:B--2---:R-:W-:Y:S05]  /*7b20*/  @!P0 BRA `(.L_x_139) ;  /* 0xfffffffc00f08947 */ /* 0x004fea000383ffff */
[----:B------:R-:W-:Y:S05]  /*7b30*/  BRA `(.L_x_140) ;  /* 0xffffffbc00847947 */ /* 0x000fea000383ffff */
.L_x_71:
[----:B--2---:R2:W3:Y:S02]  /*7b40*/  SYNCS.PHASECHK.TRANS64.TRYWAIT P0, [R0+URZ+0xa0], R3 ;  /* 0x0000a003000075a7 */ /* 0x0044e400080011ff */
[----:B---3--:R-:W-:Y:S05]  /*7b50*/  @!P0 NANOSLEEP.SYNCS 0x989680 ;  /* 0x009896800000895d */ /* 0x008fea0003900000 */
[----:B------:R-:W3:Y:S02]  /*7b60*/  @!P0 SYNCS.PHASECHK.TRANS64 P0, [R0+URZ+0xa0], R3 ;  /* 0x0000a003000085a7 */ /* 0x000ee400080010ff */
[----:B---3--:R-:W-:Y:S05]  /*7b70*/  @!P0 BRA `(.L_x_71) ;  /* 0xfffffffc00f08947 */ /* 0x008fea000383ffff */
[----:B------:R-:W-:Y:S05]  /*7b80*/  BRA `(.L_x_141) ;  /* 0xffffffc000887947 */ /* 0x000fea000383ffff */
.L_x_74:
[----:B------:R-:W-:Y:S07]  /*7b90*/  MOV R0, UR7 ;  /* 0x0000000700007c02 */ /* 0x000fee0008000f00 */
.L_x_142:
[----:B--2---:R2:W3:Y:S02]  /*7ba0*/  SYNCS.PHASECHK.TRANS64.TRYWAIT P0, [R0+URZ+0x98], R3 ;  /* 0x00009803000075a7 */ /* 0x0044e400080011ff */
[----:B---3--:R-:W-:Y:S05]  /*7bb0*/  @!P0 NANOSLEEP.SYNCS 0x989680 ;  /* 0x009896800000895d */ /* 0x008fea0003900000 */
[----:B------:R-:W3:Y:S02]  /*7bc0*/  @!P0 SYNCS.PHASECHK.TRANS64 P0, [R0+URZ+0x98], R3 ;  /* 0x00009803000085a7 */ /* 0x000ee400080010ff */
[----:B---3--:R-:W-:Y:S05]  /*7bd0*/  @!P0 BRA `(.L_x_142) ;  /* 0xfffffffc00f08947 */ /* 0x008fea000383ffff */
[----:B------:R-:W-:Y:S05]  /*7be0*/  BRA `(.L_x_73) ;  /* 0xffffffc400687947 */ /* 0x000fea000383ffff */
.L_x_77:
[----:B--2---:R-:W-:Y:S07]  /*7bf0*/  MOV R3, UR7 ;  /* 0x0000000700037c02 */ /* 0x004fee0008000f00 */
.L_x_143:
[----:B-1----:R1:W2:Y:S02]  /*7c00*/  SYNCS.PHASECHK.TRANS64.TRYWAIT P0, [R3+URZ+0x80], R12 ;  /* 0x0000800c030075a7 */ /* 0x0022a400080011ff */
[----:B--2---:R-:W-:Y:S05]  /*7c10*/  @!P0 NANOSLEEP.SYNCS 0x989680 ;  /* 0x009896800000895d */ /* 0x004fea0003900000 */
[----:B------:R-:W2:Y:S02]  /*7c20*/  @!P0 SYNCS.PHASECHK.TRANS64 P0, [R3+URZ+0x80], R12 ;  /* 0x0000800c030085a7 */ /* 0x000ea400080010ff */
[----:B--2---:R-:W-:Y:S05]  /*7c30*/  @!P0 BRA `(.L_x_143) ;  /* 0xfffffffc00f08947 */ /* 0x004fea000383ffff */
[----:B------:R-:W-:Y:S05]  /*7c40*/  BRA `(.L_x_144) ;  /* 0xffffffc400e07947 */ /* 0x000fea000383ffff */
.L_x_78:
[----:B------:R-:W-:Y:S07]  /*7c50*/  MOV R3, UR7 ;  /* 0x0000000700037c02 */ /* 0x000fee0008000f00 */
.L_x_145:
[----:B-1----:R1:W2:Y:S02]  /*7c60*/  SYNCS.PHASECHK.TRANS64.TRYWAIT P0, [R3+URZ+0x88], R12 ;  /* 0x0000880c030075a7 */ /* 0x0022a400080011ff */
[----:B--2---:R-:W-:Y:S05]  /*7c70*/  @!P0 NANOSLEEP.SYNCS 0x989680 ;  /* 0x009896800000895d */ /* 0x004fea0003900000 */
[----:B------:R-:W2:Y:S02]  /*7c80*/  @!P0 SYNCS.PHASECHK.TRANS64 P0, [R3+URZ+0x88], R12 ;  /* 0x0000880c030085a7 */ /* 0x000ea400080010ff */
[----:B--2---:R-:W-:Y:S05]  /*7c90*/  @!P0 BRA `(.L_x_145) ;  /* 0xfffffffc00f08947 */ /* 0x004fea000383ffff */
[----:B------:R-:W-:Y:S05]  /*7ca0*/  BRA `(.L_x_146) ;  /* 0xffffffc800607947 */ /* 0x000fea000383ffff */
.L_x_80:
[----:B------:R-:W-:-:S07]  /*7cb0*/  MOV R0, UR7 ;  /* 0x0000000700007c02 */ /* 0x000fce0008000f00 */
.L_x_147:
[----:B-1----:R1:W3:Y:S02]  /*7cc0*/  SYNCS.PHASECHK.TRANS64.TRYWAIT P0, [R0+URZ+0x80], R3 ;  /* 0x00008003000075a7 */ /* 0x0022e400080011ff */
[----:B---3--:R-:W-:Y:S05]  /*7cd0*/  @!P0 NANOSLEEP.SYNCS 0x989680 ;  /* 0x009896800000895d */ /* 0x008fea0003900000 */
[----:B------:R-:W3:Y:S02]  /*7ce0*/  @!P0 SYNCS.PHASECHK.TRANS64 P0, [R0+URZ+0x80], R3 ;  /* 0x00008003000085a7 */ /* 0x000ee400080010ff */
[----:B---3--:R-:W-:Y:S05]  /*7cf0*/  @!P0 BRA `(.L_x_147) ;  /* 0xfffffffc00f08947 */ /* 0x008fea000383ffff */
[----:B------:R-:W-:Y:S05]  /*7d00*/  BRA `(.L_x_148) ;  /* 0xffffffc800d07947 */ /* 0x000fea000383ffff */
.L_x_82:
[----:B--2---:R2:W4:Y:S02]  /*7d10*/  SYNCS.PHASECHK.TRANS64.TRYWAIT P0, [R0+URZ+0xa0], R3 ;  /* 0x0000a003000075a7 */ /* 0x00452400080011ff */
[----:B----4-:R-:W-:Y:S05]  /*7d20*/  @!P0 NANOSLEEP.SYNCS 0x989680 ;  /* 0x009896800000895d */ /* 0x010fea0003900000 */
[----:B------:R-:W4:Y:S02]  /*7d30*/  @!P0 SYNCS.PHASECHK.TRANS64 P0, [R0+URZ+0xa0], R3 ;  /* 0x0000a003000085a7 */ /* 0x000f2400080010ff */
[----:B----4-:R-:W-:Y:S05]  /*7d40*/  @!P0 BRA `(.L_x_82) ;  /* 0xfffffffc00f08947 */ /* 0x010fea000383ffff */
[----:B------:R-:W-:Y:S05]  /*7d50*/  BRA `(.L_x_149) ;  /* 0xffffffcc009c7947 */ /* 0x000fea000383ffff */
.L_x_93:
[----:B-1----:R1:W3:Y:S02]  /*7d60*/  SYNCS.PHASECHK.TRANS64.TRYWAIT P1, [R0+URZ+0x70], R3 ;  /* 0x00007003000075a7 */ /* 0x0022e400080211ff */
[----:B---3--:R-:W-:Y:S05]  /*7d70*/  @!P1 NANOSLEEP.SYNCS 0x989680 ;  /* 0x009896800000995d */ /* 0x008fea0003900000 */
[----:B------:R-:W3:Y:S02]  /*7d80*/  @!P1 SYNCS.PHASECHK.TRANS64 P1, [R0+URZ+0x70], R3 ;  /* 0x00007003000095a7 */ /* 0x000ee400080210ff */
[----:B---3--:R-:W-:Y:S05]  /*7d90*/  @!P1 BRA `(.L_x_93) ;  /* 0xfffffffc00f09947 */ /* 0x008fea000383ffff */
[----:B------:R-:W-:Y:S05]  /*7da0*/  BRA `(.L_x_92) ;  /* 0xffffffd800b47947 */ /* 0x000fea000383ffff */
.L_x_95:
[----:B-1----:R1:W4:Y:S02]  /*7db0*/  SYNCS.PHASECHK.TRANS64.TRYWAIT P0, [R113+URZ+0xc0], R2 ;  /* 0x0000c002710075a7 */ /* 0x00232400080011ff */
[----:B----4-:R-:W-:Y:S05]  /*7dc0*/  @!P0 NANOSLEEP.SYNCS 0x989680 ;  /* 0x009896800000895d */ /* 0x010fea0003900000 */
[----:B------:R-:W4:Y:S02]  /*7dd0*/  @!P0 SYNCS.PHASECHK.TRANS64 P0, [R113+URZ+0xc0], R2 ;  /* 0x0000c002710085a7 */ /* 0x000f2400080010ff */
[----:B----4-:R-:W-:Y:S05]  /*7de0*/  @!P0 BRA `(.L_x_95) ;  /* 0xfffffffc00f08947 */ /* 0x010fea000383ffff */
[----:B------:R-:W-:Y:S05]  /*7df0*/  BRA `(.L_x_94) ;  /* 0xffffffdc00087947 */ /* 0x000fea000383ffff */
.L_x_103:
[----:B--2---:R2:W3:Y:S02]  /*7e00*/  SYNCS.PHASECHK.TRANS64.TRYWAIT P0, [R32+URZ+0x70], R3 ;  /* 0x00007003200075a7 */ /* 0x0044e400080011ff */
[----:B---3--:R-:W-:Y:S05]  /*7e10*/  @!P0 NANOSLEEP.SYNCS 0x989680 ;  /* 0x009896800000895d */ /* 0x008fea0003900000 */
[----:B------:R-:W3:Y:S02]  /*7e20*/  @!P0 SYNCS.PHASECHK.TRANS64 P0, [R32+URZ+0x70], R3 ;  /* 0x00007003200085a7 */ /* 0x000ee400080010ff */
[----:B---3--:R-:W-:Y:S05]  /*7e30*/  @!P0 BRA `(.L_x_103) ;  /* 0xfffffffc00f08947 */ /* 0x008fea000383ffff */
[----:B------:R-:W-:Y:S05]  /*7e40*/  BRA `(.L_x_102) ;  /* 0xffffffe400f87947 */ /* 0x000fea000383ffff */
        .weak           $__internal_0_$__cuda_sm10x_tcgen05_guardrail_trap_col_being_dealloced_not_returned_by_alloc
        .type           $__internal_0_$__cuda_sm10x_tcgen05_guardrail_trap_col_being_dealloced_not_returned_by_alloc,@function
        .size           $__internal_0_$__cuda_sm10x_tcgen05_guardrail_trap_col_being_dealloced_not_returned_by_alloc,($__internal_1_$__cuda_sm10x_tcgen05_guardrail_trap_phase_invalid_during_alloc - $__internal_0_$__cuda_sm10x_tcgen05_guardrail_trap_col_being_dealloced_not_returned_by_alloc)
$__internal_0_$__cuda_sm10x_tcgen05_guardrail_trap_col_being_dealloced_not_returned_by_alloc:
[----:B------:R-:W-:Y:S05]  /*7e50*/  BPT.TRAP 0x1 ;  /* 0x000000040000795c */ /* 0x000fea0000300000 */
[----:B------:R-:W-:-:S04]  /*7e60*/  HFMA2 R3, -RZ, RZ, 0, 0 ;  /* 0x00000000ff037431 */ /* 0x000fc800000001ff */
[----:B------:R-:W-:Y:S05]  /*7e70*/  RET.REL.NODEC R2 `(_ZN7cutlass13device_kernelINS_4gemm6kernel13GemmUniversalIN4cute5tupleIJiiiiEEENS1_10collective13CollectiveMmaINS1_35MainloopSm100TmaUmmaWarpSpecializedILi7ELi2ELi4ENS5_IJNS4_1CILi1EEESB_SB_EEEEENS5_IJNSA_ILi64EEENSA_ILi128EEESF_EEENS_12float_e4m3_tENS5_IJlSB_lEEESH_SI_NS4_8TiledMMAINS4_8MMA_AtomIJNS4_10MMA_TraitsINS4_19SM100_MMA_F8F6F4_SSEJSH_SH_fSE_SF_NS4_17integral_constantINS4_4UMMA5MajorELSP_0EEESQ_NSN_INSO_7ScaleInELSR_0EEESS_EEEEEENS4_6LayoutISC_NS5_IJNSA_ILi0EEESW_SW_EEEEENS5_IJNS4_10UnderscoreESZ_SZ_EEEEENS4_13SM90_TMA_LOADENS4_14ComposedLayoutINS4_7SwizzleILi3ELi4ELi3EEENS4_18smem_ptr_flag_bitsILi8EEENSV_INS5_IJNSA_ILi8EEESF_EEENS5_IJSF_SB_EEEEEEEvNS4_8identityES12_S1C_vS1D_EENS_8epilogue10collective18CollectiveEpilogueINS1F_23Sm100TmaWarpSpecializedILi2ELi2ELi32ELb0ELb0EEEJSG_NS5_IJNSV_ISE_SB_EES1K_EEESH_SI_SH_SI_NS1F_6fusion15FusionCallbacksIS1J_NS1M_17LinearCombinationISH_fSH_fLNS_15FloatRoundStyleE2EEESG_S1L_JEEENS4_5SM1004TMEM4LOAD26SM100_TMEM_LOAD_16dp32b32xES12_NS13_INS14_ILi2ELi4ELi3EEES17_NSV_INS5_IJS18_SE_EEENS5_IJSE_SB_EEEEEEENS4_39AutoVectorizingCopyWithAssumedAlignmentILi128EEENS4_14SM90_TMA_STOREES20_S22_S22_EEEvvEEEEvNT_6ParamsE) ;  /* 0xffffff8002607950 */ /* 0x000fea0003c3ffff */
        .weak           $__internal_1_$__cuda_sm10x_tcgen05_guardrail_trap_phase_invalid_during_alloc
        .type           $__internal_1_$__cuda_sm10x_tcgen05_guardrail_trap_phase_invalid_during_alloc,@function
        .size           $__internal_1_$__cuda_sm10x_tcgen05_guardrail_trap_phase_invalid_during_alloc,($__internal_2_$__cuda_sm10x_tcgen05_guardrail_trap_unallocated_columns_being_dealloced - $__internal_1_$__cuda_sm10x_tcgen05_guardrail_trap_phase_invalid_during_alloc)
$__internal_1_$__cuda_sm10x_tcgen05_guardrail_trap_phase_invalid_during_alloc:
[----:B------:R-:W-:Y:S05]  /*7e80*/  BPT.TRAP 0x1 ;  /* 0x000000040000795c */ /* 0x000fea0000300000 */
[----:B------:R-:W-:-:S04]  /*7e90*/  MOV R3, 0x0 ;  /* 0x0000000000037802 */ /* 0x000fc80000000f00 */
[----:B------:R-:W-:Y:S05]  /*7ea0*/  RET.REL.NODEC R2 `(_ZN7cutlass13device_kernelINS_4gemm6kernel13GemmUniversalIN4cute5tupleIJiiiiEEENS1_10collective13CollectiveMmaINS1_35MainloopSm100TmaUmmaWarpSpecializedILi7ELi2ELi4ENS5_IJNS4_1CILi1EEESB_SB_EEEEENS5_IJNSA_ILi64EEENSA_ILi128EEESF_EEENS_12float_e4m3_tENS5_IJlSB_lEEESH_SI_NS4_8TiledMMAINS4_8MMA_AtomIJNS4_10MMA_TraitsINS4_19SM100_MMA_F8F6F4_SSEJSH_SH_fSE_SF_NS4_17integral_constantINS4_4UMMA5MajorELSP_0EEESQ_NSN_INSO_7ScaleInELSR_0EEESS_EEEEEENS4_6LayoutISC_NS5_IJNSA_ILi0EEESW_SW_EEEEENS5_IJNS4_10UnderscoreESZ_SZ_EEEEENS4_13SM90_TMA_LOADENS4_14ComposedLayoutINS4_7SwizzleILi3ELi4ELi3EEENS4_18smem_ptr_flag_bitsILi8EEENSV_INS5_IJNSA_ILi8EEESF_EEENS5_IJSF_SB_EEEEEEEvNS4_8identityES12_S1C_vS1D_EENS_8epilogue10collective18CollectiveEpilogueINS1F_23Sm100TmaWarpSpecializedILi2ELi2ELi32ELb0ELb0EEEJSG_NS5_IJNSV_ISE_SB_EES1K_EEESH_SI_SH_SI_NS1F_6fusion15FusionCallbacksIS1J_NS1M_17LinearCombinationISH_fSH_fLNS_15FloatRoundStyleE2EEESG_S1L_JEEENS4_5SM1004TMEM4LOAD26SM100_TMEM_LOAD_16dp32b32xES12_NS13_INS14_ILi2ELi4ELi3EEES17_NSV_INS5_IJS18_SE_EEENS5_IJSE_SB_EEEEEEENS4_39AutoVectorizingCopyWithAssumedAlignmentILi128EEENS4_14SM90_TMA_STOREES20_S22_S22_EEEvvEEEEvNT_6ParamsE) ;  /* 0xffffff8002547950 */ /* 0x000fea0003c3ffff */
        .weak           $__internal_2_$__cuda_sm10x_tcgen05_guardrail_trap_unallocated_columns_being_dealloced
        .type           $__internal_2_$__cuda_sm10x_tcgen05_guardrail_trap_unallocated_columns_being_dealloced,@function
        .size           $__internal_2_$__cuda_sm10x_tcgen05_guardrail_trap_unallocated_columns_being_dealloced,(.L_x_151 - $__internal_2_$__cuda_sm10x_tcgen05_guardrail_trap_unallocated_columns_being_dealloced)
$__internal_2_$__cuda_sm10x_tcgen05_guardrail_trap_unallocated_columns_being_dealloced:
[----:B------:R-:W-:Y:S05]  /*7eb0*/  BPT.TRAP 0x1 ;  /* 0x000000040000795c */ /* 0x000fea0000300000 */
[----:B------:R-:W-:-:S04]  /*7ec0*/  HFMA2 R3, -RZ, RZ, 0, 0 ;  /* 0x00000000ff037431 */ /* 0x000fc800000001ff */
[----:B------:R-:W-:Y:S05]  /*7ed0*/  RET.REL.NODEC R2 `(_ZN7cutlass13device_kernelINS_4gemm6kernel13GemmUniversalIN4cute5tupleIJiiiiEEENS1_10collective13CollectiveMmaINS1_35MainloopSm100TmaUmmaWarpSpecializedILi7ELi2ELi4ENS5_IJNS4_1CILi1EEESB_SB_EEEEENS5_IJNSA_ILi64EEENSA_ILi128EEESF_EEENS_12float_e4m3_tENS5_IJlSB_lEEESH_SI_NS4_8TiledMMAINS4_8MMA_AtomIJNS4_10MMA_TraitsINS4_19SM100_MMA_F8F6F4_SSEJSH_SH_fSE_SF_NS4_17integral_constantINS4_4UMMA5MajorELSP_0EEESQ_NSN_INSO_7ScaleInELSR_0EEESS_EEEEEENS4_6LayoutISC_NS5_IJNSA_ILi0EEESW_SW_EEEEENS5_IJNS4_10UnderscoreESZ_SZ_EEEEENS4_13SM90_TMA_LOADENS4_14ComposedLayoutINS4_7SwizzleILi3ELi4ELi3EEENS4_18smem_ptr_flag_bitsILi8EEENSV_INS5_IJNSA_ILi8EEESF_EEENS5_IJSF_SB_EEEEEEEvNS4_8identityES12_S1C_vS1D_EENS_8epilogue10collective18CollectiveEpilogueINS1F_23Sm100TmaWarpSpecializedILi2ELi2ELi32ELb0ELb0EEEJSG_NS5_IJNSV_ISE_SB_EES1K_EEESH_SI_SH_SI_NS1F_6fusion15FusionCallbacksIS1J_NS1M_17LinearCombinationISH_fSH_fLNS_15FloatRoundStyleE2EEESG_S1L_JEEENS4_5SM1004TMEM4LOAD26SM100_TMEM_LOAD_16dp32b32xES12_NS13_INS14_ILi2ELi4ELi3EEES17_NSV_INS5_IJS18_SE_EEENS5_IJSE_SB_EEEEEEENS4_39AutoVectorizingCopyWithAssumedAlignmentILi128EEENS4_14SM90_TMA_STOREES20_S22_S22_EEEvvEEEEvNT_6ParamsE) ;  /* 0xffffff8002487950 */ /* 0x000fea0003c3ffff */
.L_x_150:
[----:B------:R-:W-:-:S00]  /*7ee0*/  BRA `(.L_x_150) ;  /* 0xfffffffc00fc7947 */ /* 0x000fc0000383ffff */
[----:B------:R-:W-:-:S00]  /*7ef0*/  NOP ;  /* 0x0000000000007918 */ /* 0x000fc00000000000 */
        /* <DEDUP_REMOVED lines=8> */
.L_x_151:


//--------------------- .nv.global.init           --------------------------
	.section	.nv.global.init,"aw",@progbits
.nv.global.init:
	.type		$str$27,@object
	.size		$str$27,($str$28 - $str$27)
$str$27:
        /*0000*/ 	.byte	0x28, 0x61, 0x64, 0x64, 0x72, 0x65, 0x73, 0x73, 0x20, 0x26, 0x20, 0x6d, 0x61, 0x73, 0x6b, 0x29
        /*0010*/ 	.byte	0x20, 0x3d, 0x3d, 0x20, 0x30, 0x00
	.type		$str$28,@object
	.size		$str$28,($str$26 - $str$28)
$str$28:
        /*0016*/ 	.byte	0x2f, 0x74, 0x6d, 0x70, 0x2f, 0x63, 0x75, 0x74, 0x6c, 0x61, 0x73, 0x73, 0x5f, 0x73, 0x77, 0x65
        /*0026*/ 	.byte	0x65, 0x70, 0x5f, 0x73, 0x72, 0x63, 0x2f, 0x69, 0x6e, 0x63, 0x6c, 0x75, 0x64, 0x65, 0x2f, 0x63
        /*0036*/ 	.byte	0x75, 0x74, 0x65, 0x2f, 0x70, 0x6f, 0x69, 0x6e, 0x74, 0x65, 0x72, 0x5f, 0x66, 0x6c, 0x61, 0x67
        /*0046*/ 	.byte	0x67, 0x65, 0x64, 0x2e, 0x68, 0x70, 0x70, 0x00
	.type		$str$26,@object
	.size		$str$26,($str$25 - $str$26)
$str$26:
        /*004e*/ 	.byte	0x2f, 0x74, 0x6d, 0x70, 0x2f, 0x63, 0x75, 0x74, 0x6c, 0x61, 0x73, 0x73, 0x5f, 0x73, 0x77, 0x65
        /*005e*/ 	.byte	0x65, 0x70, 0x5f, 0x73, 0x72, 0x63, 0x2f, 0x69, 0x6e, 0x63, 0x6c, 0x75, 0x64, 0x65, 0x2f, 0x63
        /*006e*/ 	.byte	0x75, 0x74, 0x65, 0x2f, 0x61, 0x74, 0x6f, 0x6d, 0x2f, 0x63, 0x6f, 0x70, 0x79, 0x5f, 0x74, 0x72
        /*007e*/ 	.byte	0x61, 0x69, 0x74, 0x73, 0x5f, 0x73, 0x6d, 0x31, 0x30, 0x30, 0x2e, 0x68, 0x70, 0x70, 0x00
	.type		$str$25,@object
	.size		$str$25,(__unnamed_1 - $str$25)
$str$25:
        /*008d*/ 	.byte	0x28, 0x28, 0x75, 0x69, 0x6e, 0x74, 0x33, 0x32, 0x5f, 0x74, 0x28, 0x74, 0x68, 0x72, 0x65, 0x61
        /*009d*/ 	.byte	0x64, 0x49, 0x64, 0x78, 0x2e, 0x78, 0x29, 0x20, 0x2f, 0x20, 0x33, 0x32, 0x29, 0x20, 0x25, 0x20
        /*00ad*/ 	.byte	0x34, 0x29, 0x20, 0x3d, 0x3d, 0x20, 0x28, 0x28, 0x28, 0x74, 0x6d, 0x65, 0x6d, 0x5f, 0x61, 0x64
        /*00bd*/ 	.byte	0x64, 0x72, 0x20, 0x3e, 0x3e, 0x20, 0x31, 0x36, 0x29, 0x20, 0x2f, 0x20, 0x33, 0x32, 0x29, 0x20
        /*00cd*/ 	.byte	0x25, 0x20, 0x34, 0x29, 0x00
	.type		__unnamed_1,@object
	.size		__unnamed_1,(__unnamed_2 - __unnamed_1)
__unnamed_1:
        /*00d2*/ 	.byte	0x61, 0x75, 0x74, 0x6f, 0x20, 0x63, 0x75, 0x74, 0x65, 0x3a, 0x3a, 0x61, 0x73, 0x5f, 0x70, 0x6f
        /* <DEDUP_REMOVED lines=24> */
        /*0262*/ 	.byte	0x3c, 0x34, 0x30, 0x39, 0x36, 0x3e, 0x3e, 0x3e, 0x3e, 0x5d, 0x00
	.type		__unnamed_2,@object
	.size		__unnamed_2,(.L_2 - __unnamed_2)
__unnamed_2:
        /* <DEDUP_REMOVED lines=40> */
        /*04ed*/ 	.byte	0x74, 0x65, 0x3a, 0x3a, 0x43, 0x3c, 0x30, 0x3e, 0x3e, 0x3e, 0x3e, 0x5d, 0x00
.L_2:


//--------------------- .nv.shared._ZN7cutlass13device_kernelINS_4gemm6kernel13GemmUniversalIN4cute5tupleIJiiiiEEENS1_10collective13CollectiveMmaINS1_35MainloopSm100TmaUmmaWarpSpecializedILi7ELi2ELi4ENS5_IJNS4_1CILi1EEESB_SB_EEEEENS5_IJNSA_ILi64EEENSA_ILi128EEESF_EEENS_12float_e4m3_tENS5_IJlSB_lEEESH_SI_NS4_8TiledMMAINS4_8MMA_AtomIJNS4_10MMA_TraitsINS4_19SM100_MMA_F8F6F4_SSEJSH_SH_fSE_SF_NS4_17integral_constantINS4_4UMMA5MajorELSP_0EEESQ_NSN_INSO_7ScaleInELSR_0EEESS_EEEEEENS4_6LayoutISC_NS5_IJNSA_ILi0EEESW_SW_EEEEENS5_IJNS4_10UnderscoreESZ_SZ_EEEEENS4_13SM90_TMA_LOADENS4_14ComposedLayoutINS4_7SwizzleILi3ELi4ELi3EEENS4_18smem_ptr_flag_bitsILi8EEENSV_INS5_IJNSA_ILi8EEESF_EEENS5_IJSF_SB_EEEEEEEvNS4_8identityES12_S1C_vS1D_EENS_8epilogue10collective18CollectiveEpilogueINS1F_23Sm100TmaWarpSpecializedILi2ELi2ELi32ELb0ELb0EEEJSG_NS5_IJNSV_ISE_SB_EES1K_EEESH_SI_SH_SI_NS1F_6fusion15FusionCallbacksIS1J_NS1M_17LinearCombinationISH_fSH_fLNS_15FloatRoundStyleE2EEESG_S1L_JEEENS4_5SM1004TMEM4LOAD26SM100_TMEM_LOAD_16dp32b32xES12_NS13_INS14_ILi2ELi4ELi3EEES17_NSV_INS5_IJS18_SE_EEENS5_IJSE_SB_EEEEEEENS4_39AutoVectorizingCopyWithAssumedAlignmentILi128EEENS4_14SM90_TMA_STOREES20_S22_S22_EEEvvEEEEvNT_6ParamsE --------------------------
	.section	.nv.shared._ZN7cutlass13device_kernelINS_4gemm6kernel13GemmUniversalIN4cute5tupleIJiiiiEEENS1_10collective13CollectiveMmaINS1_35MainloopSm100TmaUmmaWarpSpecializedILi7ELi2ELi4ENS5_IJNS4_1CILi1EEESB_SB_EEEEENS5_IJNSA_ILi64EEENSA_ILi128EEESF_EEENS_12float_e4m3_tENS5_IJlSB_lEEESH_SI_NS4_8TiledMMAINS4_8MMA_AtomIJNS4_10MMA_TraitsINS4_19SM100_MMA_F8F6F4_SSEJSH_SH_fSE_SF_NS4_17integral_constantINS4_4UMMA5MajorELSP_0EEESQ_NSN_INSO_7ScaleInELSR_0EEESS_EEEEEENS4_6LayoutISC_NS5_IJNSA_ILi0EEESW_SW_EEEEENS5_IJNS4_10UnderscoreESZ_SZ_EEEEENS4_13SM90_TMA_LOADENS4_14ComposedLayoutINS4_7SwizzleILi3ELi4ELi3EEENS4_18smem_ptr_flag_bitsILi8EEENSV_INS5_IJNSA_ILi8EEESF_EEENS5_IJSF_SB_EEEEEEEvNS4_8identityES12_S1C_vS1D_EENS_8epilogue10collective18CollectiveEpilogueINS1F_23Sm100TmaWarpSpecializedILi2ELi2ELi32ELb0ELb0EEEJSG_NS5_IJNSV_ISE_SB_EES1K_EEESH_SI_SH_SI_NS1F_6fusion15FusionCallbacksIS1J_NS1M_17LinearCombinationISH_fSH_fLNS_15FloatRoundStyleE2EEESG_S1L_JEEENS4_5SM1004TMEM4LOAD26SM100_TMEM_LOAD_16dp32b32xES12_NS13_INS14_ILi2ELi4ELi3EEES17_NSV_INS5_IJS18_SE_EEENS5_IJSE_SB_EEEEEEENS4_39AutoVectorizingCopyWithAssumedAlignmentILi128EEENS4_14SM90_TMA_STOREES20_S22_S22_EEEvvEEEEvNT_6ParamsE,"aw",@nobits
	.sectionflags	@""
	.align	16
	.zero		1024


//--------------------- .nv.shared.reserved.0     --------------------------
	.section	.nv.shared.reserved.0,"aw",@nobits
	.weak		__nv_reservedSMEM_offset_0_alias
	.size		__nv_reservedSMEM_offset_0_alias, 0, 64
	.other		__nv_reservedSMEM_offset_0_alias,@"STO_CUDA_RESERVED_SHARED STV_DEFAULT"
__nv_reservedSMEM_offset_0_alias:
	.zero		0
.nv.shared.reserved.0:
	.zero		64
	.weak		__nv_reservedSMEM_tcgen05_partition
	.type		__nv_reservedSMEM_tcgen05_partition,@object
	.size		__nv_reservedSMEM_tcgen05_partition,(.L_0 - __nv_reservedSMEM_tcgen05_partition)
__nv_reservedSMEM_tcgen05_partition:
	.zero		32
.L_0:


//--------------------- .nv.global                --------------------------
	.section	.nv.global,"aw",@nobits
.nv.global:
	.type		_ZN40_INTERNAL_853b139f_4_k_cu_06b19c78_261694cute1_E,@object
	.size		_ZN40_INTERNAL_853b139f_4_k_cu_06b19c78_261694cute1_E,(_ZN40_INTERNAL_853b139f_4_k_cu_06b19c78_261694cuda3std3__45__cpo6cbeginE - _ZN40_INTERNAL_853b139f_4_k_cu_06b19c78_261694cute1_E)
_ZN40_INTERNAL_853b139f_4_k_cu_06b19c78_261694cute1_E:
	.zero		1
	.type		_ZN40_INTERNAL_853b139f_4_k_cu_06b19c78_261694cuda3std3__45__cpo6cbeginE,@object
	.size		_ZN40_INTERNAL_853b139f_4_k_cu_06b19c78_261694cuda3std3__45__cpo6cbeginE,(_ZN40_INTERNAL_853b139f_4_k_cu_06b19c78_261694cuda3std3__48in_placeE - _ZN40_INTERNAL_853b139f_4_k_cu_06b19c78_261694cuda3std3__45__cpo6cbeginE)
_ZN40_INTERNAL_853b139f_4_k_cu_06b19c78_261694cuda3std3__45__cpo6cbeginE:
	.zero		1
	.type		_ZN40_INTERNAL_853b139f_4_k_cu_06b19c78_261694cuda3std3__48in_placeE,@object
	.size		_ZN40_INTERNAL_853b139f_4_k_cu_06b19c78_261694cuda3std3__48in_placeE,(_ZN40_INTERNAL_853b139f_4_k_cu_06b19c78_261694cuda3std6ranges3__45__cpo9iter_moveE - _ZN40_INTERNAL_853b139f_4_k_cu_06b19c78_261694cuda3std3__48in_placeE)
_ZN40_INTERNAL_853b139f_4_k_cu_06b19c78_261694cuda3std3__48in_placeE:
	.zero		1
	.type		_ZN40_INTERNAL_853b139f_4_k_cu_06b19c78_261694cuda3std6ranges3__45__cpo9iter_moveE,@object
	.size		_ZN40_INTERNAL_853b139f_4_k_cu_06b19c78_261694cuda3std6ranges3__45__cpo9iter_moveE,(_ZN40_INTERNAL_853b139f_4_k_cu_06b19c78_261694cuda3std3__45__cpo5beginE - _ZN40_INTERNAL_853b139f_4_k_cu_06b19c78_261694cuda3std6ranges3__45__cpo9iter_moveE)
_ZN40_INTERNAL_853b139f_4_k_cu_06b19c78_261694cuda3std6ranges3__45__cpo9iter_moveE:
	.zero		1
	.type		_ZN40_INTERNAL_853b139f_4_k_cu_06b19c78_261694cuda3std3__45__cpo5beginE,@object
	.size		_ZN40_INTERNAL_853b139f_4_k_cu_06b19c78_261694cuda3std3__45__cpo5beginE,(_ZN40_INTERNAL_853b139f_4_k_cu_06b19c78_261694cuda3std3__442_GLOBAL__N__853b139f_4_k_cu_06b19c78_261696ignoreE - _ZN40_INTERNAL_853b139f_4_k_cu_06b19c78_261694cuda3std3__45__cpo5beginE)
_ZN40_INTERNAL_853b139f_4_k_cu_06b19c78_261694cuda3std3__45__cpo5beginE:
	.zero		1
	.type		_ZN40_INTERNAL_853b139f_4_k_cu_06b19c78_261694cuda3std3__442_GLOBAL__N__853b139f_4_k_cu_06b19c78_261696ignoreE,@object
	.size		_ZN40_INTERNAL_853b139f_4_k_cu_06b19c78_261694cuda3std3__442_GLOBAL__N__853b139f_4_k_cu_06b19c78_261696ignoreE,(_ZN40_INTERNAL_853b139f_4_k_cu_06b19c78_261694cute7productE - _ZN40_INTERNAL_853b139f_4_k_cu_06b19c78_261694cuda3std3__442_GLOBAL__N__853b139f_4_k_cu_06b19c78_261696ignoreE)
_ZN40_INTERNAL_853b139f_4_k_cu_06b19c78_261694cuda3std3__442_GLOBAL__N__853b139f_4_k_cu_06b19c78_261696ignoreE:
	.zero		1
	.type		_ZN40_INTERNAL_853b139f_4_k_cu_06b19c78_261694cute7productE,@object
	.size		_ZN40_INTERNAL_853b139f_4_k_cu_06b19c78_261694cute7productE,(_ZN40_INTERNAL_853b139f_4_k_cu_06b19c78_261694cuda3std3__45__cpo3endE - _ZN40_INTERNAL_853b139f_4_k_cu_06b19c78_261694cute7productE)
_ZN40_INTERNAL_853b139f_4_k_cu_06b19c78_261694cute7productE:
	.zero		1
	.type		_ZN40_INTERNAL_853b139f_4_k_cu_06b19c78_261694cuda3std3__45__cpo3endE,@object
	.size		_ZN40_INTERNAL_853b139f_4_k_cu_06b19c78_261694cuda3std3__45__cpo3endE,(_ZN40_INTERNAL_853b139f_4_k_cu_06b19c78_261694cuda3std3__419piecewise_constructE - _ZN40_INTERNAL_853b139f_4_k_cu_06b19c78_261694cuda3std3__45__cpo3endE)
_ZN40_INTERNAL_853b139f_4_k_cu_06b19c78_261694cuda3std3__45__cpo3endE:
	.zero		1
	.type		_ZN40_INTERNAL_853b139f_4_k_cu_06b19c78_261694cuda3std3__419piecewise_constructE,@object
	.size		_ZN40_INTERNAL_853b139f_4_k_cu_06b19c78_261694cuda3std3__419piecewise_constructE,(_ZN40_INTERNAL_853b139f_4_k_cu_06b19c78_261694cuda3std3__45__cpo4cendE - _ZN40_INTERNAL_853b139f_4_k_cu_06b19c78_261694cuda3std3__419piecewise_constructE)
_ZN40_INTERNAL_853b139f_4_k_cu_06b19c78_261694cuda3std3__419piecewise_constructE:
	.zero		1
	.type		_ZN40_INTERNAL_853b139f_4_k_cu_06b19c78_261694cuda3std3__45__cpo4cendE,@object
	.size		_ZN40_INTERNAL_853b139f_4_k_cu_06b19c78_261694cuda3std3__45__cpo4cendE,(_ZN40_INTERNAL_853b139f_4_k_cu_06b19c78_261694cuda3std6ranges3__45__cpo4swapE - _ZN40_INTERNAL_853b139f_4_k_cu_06b19c78_261694cuda3std3__45__cpo4cendE)
_ZN40_INTERNAL_853b139f_4_k_cu_06b19c78_261694cuda3std3__45__cpo4cendE:
	.zero		1
	.type		_ZN40_INTERNAL_853b139f_4_k_cu_06b19c78_261694cuda3std6ranges3__45__cpo4swapE,@object
	.size		_ZN40_INTERNAL_853b139f_4_k_cu_06b19c78_261694cuda3std6ranges3__45__cpo4swapE,(.L_10 - _ZN40_INTERNAL_853b139f_4_k_cu_06b19c78_261694cuda3std6ranges3__45__cpo4swapE)
_ZN40_INTERNAL_853b139f_4_k_cu_06b19c78_261694cuda3std6ranges3__45__cpo4swapE:
	.zero		1
.L_10:


//--------------------- .nv.constant0._ZN7cutlass13device_kernelINS_4gemm6kernel13GemmUniversalIN4cute5tupleIJiiiiEEENS1_10collective13CollectiveMmaINS1_35MainloopSm100TmaUmmaWarpSpecializedILi7ELi2ELi4ENS5_IJNS4_1CILi1EEESB_SB_EEEEENS5_IJNSA_ILi64EEENSA_ILi128EEESF_EEENS_12float_e4m3_tENS5_IJlSB_lEEESH_SI_NS4_8TiledMMAINS4_8MMA_AtomIJNS4_10MMA_TraitsINS4_19SM100_MMA_F8F6F4_SSEJSH_SH_fSE_SF_NS4_17integral_constantINS4_4UMMA5MajorELSP_0EEESQ_NSN_INSO_7ScaleInELSR_0EEESS_EEEEEENS4_6LayoutISC_NS5_IJNSA_ILi0EEESW_SW_EEEEENS5_IJNS4_10UnderscoreESZ_SZ_EEEEENS4_13SM90_TMA_LOADENS4_14ComposedLayoutINS4_7SwizzleILi3ELi4ELi3EEENS4_18smem_ptr_flag_bitsILi8EEENSV_INS5_IJNSA_ILi8EEESF_EEENS5_IJSF_SB_EEEEEEEvNS4_8identityES12_S1C_vS1D_EENS_8epilogue10collective18CollectiveEpilogueINS1F_23Sm100TmaWarpSpecializedILi2ELi2ELi32ELb0ELb0EEEJSG_NS5_IJNSV_ISE_SB_EES1K_EEESH_SI_SH_SI_NS1F_6fusion15FusionCallbacksIS1J_NS1M_17LinearCombinationISH_fSH_fLNS_15FloatRoundStyleE2EEESG_S1L_JEEENS4_5SM1004TMEM4LOAD26SM100_TMEM_LOAD_16dp32b32xES12_NS13_INS14_ILi2ELi4ELi3EEES17_NSV_INS5_IJS18_SE_EEENS5_IJSE_SB_EEEEEEENS4_39AutoVectorizingCopyWithAssumedAlignmentILi128EEENS4_14SM90_TMA_STOREES20_S22_S22_EEEvvEEEEvNT_6ParamsE --------------------------
	.section	.nv.constant0._ZN7cutlass13device_kernelINS_4gemm6kernel13GemmUniversalIN4cute5tupleIJiiiiEEENS1_10collective13CollectiveMmaINS1_35MainloopSm100TmaUmmaWarpSpecializedILi7ELi2ELi4ENS5_IJNS4_1CILi1EEESB_SB_EEEEENS5_IJNSA_ILi64EEENSA_ILi128EEESF_EEENS_12float_e4m3_tENS5_IJlSB_lEEESH_SI_NS4_8TiledMMAINS4_8MMA_AtomIJNS4_10MMA_TraitsINS4_19SM100_MMA_F8F6F4_SSEJSH_SH_fSE_SF_NS4_17integral_constantINS4_4UMMA5MajorELSP_0EEESQ_NSN_INSO_7ScaleInELSR_0EEESS_EEEEEENS4_6LayoutISC_NS5_IJNSA_ILi0EEESW_SW_EEEEENS5_IJNS4_10UnderscoreESZ_SZ_EEEEENS4_13SM90_TMA_LOADENS4_14ComposedLayoutINS4_7SwizzleILi3ELi4ELi3EEENS4_18smem_ptr_flag_bitsILi8EEENSV_INS5_IJNSA_ILi8EEESF_EEENS5_IJSF_SB_EEEEEEEvNS4_8identityES12_S1C_vS1D_EENS_8epilogue10collective18CollectiveEpilogueINS1F_23Sm100TmaWarpSpecializedILi2ELi2ELi32ELb0ELb0EEEJSG_NS5_IJNSV_ISE_SB_EES1K_EEESH_SI_SH_SI_NS1F_6fusion15FusionCallbacksIS1J_NS1M_17LinearCombinationISH_fSH_fLNS_15FloatRoundStyleE2EEESG_S1L_JEEENS4_5SM1004TMEM4LOAD26SM100_TMEM_LOAD_16dp32b32xES12_NS13_INS14_ILi2ELi4ELi3EEES17_NSV_INS5_IJS18_SE_EEENS5_IJSE_SB_EEEEEEENS4_39AutoVectorizingCopyWithAssumedAlignmentILi128EEENS4_14SM90_TMA_STOREES20_S22_S22_EEEvvEEEEvNT_6ParamsE,"a",@progbits
	.sectionflags	@""
	.align	4
.nv.constant0._ZN7cutlass13device_kernelINS_4gemm6kernel13GemmUniversalIN4cute5tupleIJiiiiEEENS1_10collective13CollectiveMmaINS1_35MainloopSm100TmaUmmaWarpSpecializedILi7ELi2ELi4ENS5_IJNS4_1CILi1EEESB_SB_EEEEENS5_IJNSA_ILi64EEENSA_ILi128EEESF_EEENS_12float_e4m3_tENS5_IJlSB_lEEESH_SI_NS4_8TiledMMAINS4_8MMA_AtomIJNS4_10MMA_TraitsINS4_19SM100_MMA_F8F6F4_SSEJSH_SH_fSE_SF_NS4_17integral_constantINS4_4UMMA5MajorELSP_0EEESQ_NSN_INSO_7ScaleInELSR_0EEESS_EEEEEENS4_6LayoutISC_NS5_IJNSA_ILi0EEESW_SW_EEEEENS5_IJNS4_10UnderscoreESZ_SZ_EEEEENS4_13SM90_TMA_LOADENS4_14ComposedLayoutINS4_7SwizzleILi3ELi4ELi3EEENS4_18smem_ptr_flag_bitsILi8EEENSV_INS5_IJNSA_ILi8EEESF_EEENS5_IJSF_SB_EEEEEEEvNS4_8identityES12_S1C_vS1D_EENS_8epilogue10collective18CollectiveEpilogueINS1F_23Sm100TmaWarpSpecializedILi2ELi2ELi32ELb0ELb0EEEJSG_NS5_IJNSV_ISE_SB_EES1K_EEESH_SI_SH_SI_NS1F_6fusion15FusionCallbacksIS1J_NS1M_17LinearCombinationISH_fSH_fLNS_15FloatRoundStyleE2EEESG_S1L_JEEENS4_5SM1004TMEM4LOAD26SM100_TMEM_LOAD_16dp32b32xES12_NS13_INS14_ILi2ELi4ELi3EEES17_NSV_INS5_IJS18_SE_EEENS5_IJSE_SB_EEEEEEENS4_39AutoVectorizingCopyWithAssumedAlignmentILi128EEENS4_14SM90_TMA_STOREES20_S22_S22_EEEvvEEEEvNT_6ParamsE:
	.zero		2944


//--------------------- SYMBOLS --------------------------

	.type		.nv.reservedSmem.offset0,@object
	.size		.nv.reservedSmem.offset0,0x4
	.type		.nv.reservedSmem.cap,@object
	.size		.nv.reservedSmem.cap,0x4
	.type		__assertfail,@function
